//
// Generated by NVIDIA NVVM Compiler
//
// Compiler Build ID: CL-36424714
// Cuda compilation tools, release 13.0, V13.0.88
// Based on NVVM 20.0.0
//

.version 9.0
.target sm_100
.address_size 64

	// .globl	_Z4sortIdEvPKT_PS0_
// _ZZ4sortIdEvPKT_PS0_E11tmp_storage has been demoted
.global .align 1 .b8 _ZN30_INTERNAL_23cfec90_4_k_cu_main4cuda3std3__45__cpo5beginE[1];
.global .align 1 .b8 _ZN30_INTERNAL_23cfec90_4_k_cu_main4cuda3std3__45__cpo3endE[1];
.global .align 1 .b8 _ZN30_INTERNAL_23cfec90_4_k_cu_main4cuda3std3__45__cpo6cbeginE[1];
.global .align 1 .b8 _ZN30_INTERNAL_23cfec90_4_k_cu_main4cuda3std3__45__cpo4cendE[1];
.global .align 1 .b8 _ZN30_INTERNAL_23cfec90_4_k_cu_main4cuda3std3__45__cpo6rbeginE[1];
.global .align 1 .b8 _ZN30_INTERNAL_23cfec90_4_k_cu_main4cuda3std3__45__cpo4rendE[1];
.global .align 1 .b8 _ZN30_INTERNAL_23cfec90_4_k_cu_main4cuda3std3__45__cpo7crbeginE[1];
.global .align 1 .b8 _ZN30_INTERNAL_23cfec90_4_k_cu_main4cuda3std3__45__cpo5crendE[1];
.global .align 1 .b8 _ZN30_INTERNAL_23cfec90_4_k_cu_main4cuda3std3__432_GLOBAL__N__23cfec90_4_k_cu_main6ignoreE[1];
.global .align 1 .b8 _ZN30_INTERNAL_23cfec90_4_k_cu_main4cuda3std3__419piecewise_constructE[1];
.global .align 1 .b8 _ZN30_INTERNAL_23cfec90_4_k_cu_main4cuda3std3__48in_placeE[1];
.global .align 1 .b8 _ZN30_INTERNAL_23cfec90_4_k_cu_main4cuda3std3__420unreachable_sentinelE[1];
.global .align 1 .b8 _ZN30_INTERNAL_23cfec90_4_k_cu_main4cuda3std3__47nulloptE[1];
.global .align 1 .b8 _ZN30_INTERNAL_23cfec90_4_k_cu_main4cuda3std3__48unexpectE[1];
.global .align 1 .b8 _ZN30_INTERNAL_23cfec90_4_k_cu_main4cuda3std6ranges3__45__cpo4swapE[1];
.global .align 1 .b8 _ZN30_INTERNAL_23cfec90_4_k_cu_main4cuda3std6ranges3__45__cpo9iter_moveE[1];
.global .align 1 .b8 _ZN30_INTERNAL_23cfec90_4_k_cu_main4cuda3std6ranges3__45__cpo5beginE[1];
.global .align 1 .b8 _ZN30_INTERNAL_23cfec90_4_k_cu_main4cuda3std6ranges3__45__cpo3endE[1];
.global .align 1 .b8 _ZN30_INTERNAL_23cfec90_4_k_cu_main4cuda3std6ranges3__45__cpo6cbeginE[1];
.global .align 1 .b8 _ZN30_INTERNAL_23cfec90_4_k_cu_main4cuda3std6ranges3__45__cpo4cendE[1];
.global .align 1 .b8 _ZN30_INTERNAL_23cfec90_4_k_cu_main4cuda3std6ranges3__45__cpo7advanceE[1];
.global .align 1 .b8 _ZN30_INTERNAL_23cfec90_4_k_cu_main4cuda3std6ranges3__45__cpo9iter_swapE[1];
.global .align 1 .b8 _ZN30_INTERNAL_23cfec90_4_k_cu_main4cuda3std6ranges3__45__cpo4nextE[1];
.global .align 1 .b8 _ZN30_INTERNAL_23cfec90_4_k_cu_main4cuda3std6ranges3__45__cpo4prevE[1];
.global .align 1 .b8 _ZN30_INTERNAL_23cfec90_4_k_cu_main4cuda3std6ranges3__45__cpo4dataE[1];
.global .align 1 .b8 _ZN30_INTERNAL_23cfec90_4_k_cu_main4cuda3std6ranges3__45__cpo5cdataE[1];
.global .align 1 .b8 _ZN30_INTERNAL_23cfec90_4_k_cu_main4cuda3std6ranges3__45__cpo4sizeE[1];
.global .align 1 .b8 _ZN30_INTERNAL_23cfec90_4_k_cu_main4cuda3std6ranges3__45__cpo5ssizeE[1];
.global .align 1 .b8 _ZN30_INTERNAL_23cfec90_4_k_cu_main4cuda3std6ranges3__45__cpo8distanceE[1];
.global .align 1 .b8 _ZN30_INTERNAL_23cfec90_4_k_cu_main6thrust24THRUST_300001_SM_1000_NS6system6detail10sequential3seqE[1];
.global .align 1 .b8 _ZN30_INTERNAL_23cfec90_4_k_cu_main6thrust24THRUST_300001_SM_1000_NS12placeholders2_1E[1];
.global .align 1 .b8 _ZN30_INTERNAL_23cfec90_4_k_cu_main6thrust24THRUST_300001_SM_1000_NS12placeholders2_2E[1];
.global .align 1 .b8 _ZN30_INTERNAL_23cfec90_4_k_cu_main6thrust24THRUST_300001_SM_1000_NS12placeholders2_3E[1];
.global .align 1 .b8 _ZN30_INTERNAL_23cfec90_4_k_cu_main6thrust24THRUST_300001_SM_1000_NS12placeholders2_4E[1];
.global .align 1 .b8 _ZN30_INTERNAL_23cfec90_4_k_cu_main6thrust24THRUST_300001_SM_1000_NS12placeholders2_5E[1];
.global .align 1 .b8 _ZN30_INTERNAL_23cfec90_4_k_cu_main6thrust24THRUST_300001_SM_1000_NS12placeholders2_6E[1];
.global .align 1 .b8 _ZN30_INTERNAL_23cfec90_4_k_cu_main6thrust24THRUST_300001_SM_1000_NS12placeholders2_7E[1];
.global .align 1 .b8 _ZN30_INTERNAL_23cfec90_4_k_cu_main6thrust24THRUST_300001_SM_1000_NS12placeholders2_8E[1];
.global .align 1 .b8 _ZN30_INTERNAL_23cfec90_4_k_cu_main6thrust24THRUST_300001_SM_1000_NS12placeholders2_9E[1];
.global .align 1 .b8 _ZN30_INTERNAL_23cfec90_4_k_cu_main6thrust24THRUST_300001_SM_1000_NS12placeholders3_10E[1];

.visible .entry _Z4sortIdEvPKT_PS0_(
	.param .u64 .ptr .align 1 _Z4sortIdEvPKT_PS0__param_0,
	.param .u64 .ptr .align 1 _Z4sortIdEvPKT_PS0__param_1
)
{
	.reg .pred 	%p<46>;
	.reg .b16 	%rs<17>;
	.reg .b32 	%r<279>;
	.reg .b64 	%rd<95>;
	// demoted variable
	.shared .align 16 .b8 _ZZ4sortIdEvPKT_PS0_E11tmp_storage[33792];
	ld.param.u64 	%rd31, [_Z4sortIdEvPKT_PS0__param_0];
	mov.u32 	%r1, %tid.x;
	shl.b32 	%r2, %r1, 3;
	cvta.to.global.u64 	%rd32, %rd31;
	mul.wide.u32 	%rd33, %r2, 8;
	add.s64 	%rd34, %rd32, %rd33;
	ld.global.u64 	%rd35, [%rd34];
	ld.global.u64 	%rd36, [%rd34+8];
	ld.global.u64 	%rd37, [%rd34+16];
	ld.global.u64 	%rd38, [%rd34+24];
	ld.global.u64 	%rd39, [%rd34+32];
	ld.global.u64 	%rd40, [%rd34+40];
	ld.global.u64 	%rd41, [%rd34+48];
	ld.global.u64 	%rd42, [%rd34+56];
	bar.sync 	0;
	setp.gt.s64 	%p1, %rd35, -1;
	selp.b64 	%rd43, -9223372036854775808, -1, %p1;
	xor.b64  	%rd94, %rd43, %rd35;
	setp.gt.s64 	%p2, %rd36, -1;
	selp.b64 	%rd44, -9223372036854775808, -1, %p2;
	xor.b64  	%rd93, %rd44, %rd36;
	setp.gt.s64 	%p3, %rd37, -1;
	selp.b64 	%rd45, -9223372036854775808, -1, %p3;
	xor.b64  	%rd92, %rd45, %rd37;
	setp.gt.s64 	%p4, %rd38, -1;
	selp.b64 	%rd46, -9223372036854775808, -1, %p4;
	xor.b64  	%rd91, %rd46, %rd38;
	setp.gt.s64 	%p5, %rd39, -1;
	selp.b64 	%rd47, -9223372036854775808, -1, %p5;
	xor.b64  	%rd90, %rd47, %rd39;
	setp.gt.s64 	%p6, %rd40, -1;
	selp.b64 	%rd48, -9223372036854775808, -1, %p6;
	xor.b64  	%rd89, %rd48, %rd40;
	setp.gt.s64 	%p7, %rd41, -1;
	selp.b64 	%rd49, -9223372036854775808, -1, %p7;
	xor.b64  	%rd88, %rd49, %rd41;
	setp.gt.s64 	%p8, %rd42, -1;
	selp.b64 	%rd50, -9223372036854775808, -1, %p8;
	xor.b64  	%rd87, %rd50, %rd42;
	shr.u32 	%r3, %r1, 5;
	shl.b32 	%r44, %r1, 2;
	mov.u32 	%r45, _ZZ4sortIdEvPKT_PS0_E11tmp_storage;
	add.s32 	%r4, %r45, %r44;
	mov.b64 	%rd28, 1;
	mov.b32 	%r40, 4;
	// begin inline asm
	shl.b64 %rd27, %rd28, %r40;
	// end inline asm
	add.s64 	%rd30, %rd27, -1;
	mov.b32 	%r277, 0;
	// begin inline asm
	shl.b64 %rd29, %rd30, %r277;
	// end inline asm
	shl.b32 	%r46, %r1, 5;
	add.s32 	%r5, %r4, %r46;
	shr.u32 	%r47, %r2, 5;
	add.s32 	%r48, %r47, %r2;
	shl.b32 	%r49, %r48, 3;
	add.s32 	%r6, %r45, %r49;
$L__BB0_1:
	mov.b32 	%r86, 0;
	st.shared.u32 	[%r4], %r86;
	st.shared.u32 	[%r4+2048], %r86;
	st.shared.u32 	[%r4+4096], %r86;
	st.shared.u32 	[%r4+6144], %r86;
	st.shared.u32 	[%r4+8192], %r86;
	st.shared.u32 	[%r4+10240], %r86;
	st.shared.u32 	[%r4+12288], %r86;
	st.shared.u32 	[%r4+14336], %r86;
	st.shared.u32 	[%r4+16384], %r86;
	setp.eq.s64 	%p9, %rd94, 9223372036854775807;
	selp.b64 	%rd52, -9223372036854775808, %rd94, %p9;
	// begin inline asm
	shr.b64 %rd51, %rd52, %r277;
	// end inline asm
	cvt.u32.u64 	%r89, %rd51;
	cvt.u32.u64 	%r90, %rd29;
	and.b32  	%r91, %r90, %r89;
	shl.b32 	%r92, %r91, 11;
	and.b32  	%r93, %r92, 14336;
	add.s32 	%r94, %r4, %r93;
	shr.u32 	%r95, %r91, 2;
	and.b32  	%r96, %r95, 1073741822;
	add.s32 	%r15, %r94, %r96;
	ld.shared.u16 	%rs1, [%r15];
	add.s16 	%rs9, %rs1, 1;
	st.shared.u16 	[%r15], %rs9;
	setp.eq.s64 	%p10, %rd93, 9223372036854775807;
	selp.b64 	%rd54, -9223372036854775808, %rd93, %p10;
	// begin inline asm
	shr.b64 %rd53, %rd54, %r277;
	// end inline asm
	cvt.u32.u64 	%r97, %rd53;
	and.b32  	%r98, %r90, %r97;
	shl.b32 	%r99, %r98, 11;
	and.b32  	%r100, %r99, 14336;
	add.s32 	%r101, %r4, %r100;
	shr.u32 	%r102, %r98, 2;
	and.b32  	%r103, %r102, 1073741822;
	add.s32 	%r16, %r101, %r103;
	ld.shared.u16 	%rs2, [%r16];
	add.s16 	%rs10, %rs2, 1;
	st.shared.u16 	[%r16], %rs10;
	setp.eq.s64 	%p11, %rd92, 9223372036854775807;
	selp.b64 	%rd56, -9223372036854775808, %rd92, %p11;
	// begin inline asm
	shr.b64 %rd55, %rd56, %r277;
	// end inline asm
	cvt.u32.u64 	%r104, %rd55;
	and.b32  	%r105, %r90, %r104;
	shl.b32 	%r106, %r105, 11;
	and.b32  	%r107, %r106, 14336;
	add.s32 	%r108, %r4, %r107;
	shr.u32 	%r109, %r105, 2;
	and.b32  	%r110, %r109, 1073741822;
	add.s32 	%r17, %r108, %r110;
	ld.shared.u16 	%rs3, [%r17];
	add.s16 	%rs11, %rs3, 1;
	st.shared.u16 	[%r17], %rs11;
	setp.eq.s64 	%p12, %rd91, 9223372036854775807;
	selp.b64 	%rd58, -9223372036854775808, %rd91, %p12;
	// begin inline asm
	shr.b64 %rd57, %rd58, %r277;
	// end inline asm
	cvt.u32.u64 	%r111, %rd57;
	and.b32  	%r112, %r90, %r111;
	shl.b32 	%r113, %r112, 11;
	and.b32  	%r114, %r113, 14336;
	add.s32 	%r115, %r4, %r114;
	shr.u32 	%r116, %r112, 2;
	and.b32  	%r117, %r116, 1073741822;
	add.s32 	%r18, %r115, %r117;
	ld.shared.u16 	%rs4, [%r18];
	add.s16 	%rs12, %rs4, 1;
	st.shared.u16 	[%r18], %rs12;
	setp.eq.s64 	%p13, %rd90, 9223372036854775807;
	selp.b64 	%rd60, -9223372036854775808, %rd90, %p13;
	// begin inline asm
	shr.b64 %rd59, %rd60, %r277;
	// end inline asm
	cvt.u32.u64 	%r118, %rd59;
	and.b32  	%r119, %r90, %r118;
	shl.b32 	%r120, %r119, 11;
	and.b32  	%r121, %r120, 14336;
	add.s32 	%r122, %r4, %r121;
	shr.u32 	%r123, %r119, 2;
	and.b32  	%r124, %r123, 1073741822;
	add.s32 	%r19, %r122, %r124;
	ld.shared.u16 	%rs5, [%r19];
	add.s16 	%rs13, %rs5, 1;
	st.shared.u16 	[%r19], %rs13;
	setp.eq.s64 	%p14, %rd89, 9223372036854775807;
	selp.b64 	%rd62, -9223372036854775808, %rd89, %p14;
	// begin inline asm
	shr.b64 %rd61, %rd62, %r277;
	// end inline asm
	cvt.u32.u64 	%r125, %rd61;
	and.b32  	%r126, %r90, %r125;
	shl.b32 	%r127, %r126, 11;
	and.b32  	%r128, %r127, 14336;
	add.s32 	%r129, %r4, %r128;
	shr.u32 	%r130, %r126, 2;
	and.b32  	%r131, %r130, 1073741822;
	add.s32 	%r20, %r129, %r131;
	ld.shared.u16 	%rs6, [%r20];
	add.s16 	%rs14, %rs6, 1;
	st.shared.u16 	[%r20], %rs14;
	setp.eq.s64 	%p15, %rd88, 9223372036854775807;
	selp.b64 	%rd64, -9223372036854775808, %rd88, %p15;
	// begin inline asm
	shr.b64 %rd63, %rd64, %r277;
	// end inline asm
	cvt.u32.u64 	%r132, %rd63;
	and.b32  	%r133, %r90, %r132;
	shl.b32 	%r134, %r133, 11;
	and.b32  	%r135, %r134, 14336;
	add.s32 	%r136, %r4, %r135;
	shr.u32 	%r137, %r133, 2;
	and.b32  	%r138, %r137, 1073741822;
	add.s32 	%r21, %r136, %r138;
	ld.shared.u16 	%rs7, [%r21];
	add.s16 	%rs15, %rs7, 1;
	st.shared.u16 	[%r21], %rs15;
	setp.eq.s64 	%p16, %rd87, 9223372036854775807;
	selp.b64 	%rd66, -9223372036854775808, %rd87, %p16;
	// begin inline asm
	shr.b64 %rd65, %rd66, %r277;
	// end inline asm
	cvt.u32.u64 	%r139, %rd65;
	and.b32  	%r140, %r90, %r139;
	shl.b32 	%r141, %r140, 11;
	and.b32  	%r142, %r141, 14336;
	add.s32 	%r143, %r4, %r142;
	shr.u32 	%r144, %r140, 2;
	and.b32  	%r145, %r144, 1073741822;
	add.s32 	%r22, %r143, %r145;
	ld.shared.u16 	%rs8, [%r22];
	add.s16 	%rs16, %rs8, 1;
	st.shared.u16 	[%r22], %rs16;
	bar.sync 	0;
	ld.shared.u32 	%r23, [%r5];
	ld.shared.u32 	%r146, [%r5+4];
	ld.shared.u32 	%r147, [%r5+8];
	ld.shared.u32 	%r148, [%r5+12];
	ld.shared.u32 	%r149, [%r5+16];
	ld.shared.u32 	%r150, [%r5+20];
	ld.shared.u32 	%r151, [%r5+24];
	ld.shared.u32 	%r152, [%r5+28];
	ld.shared.u32 	%r153, [%r5+32];
	add.s32 	%r24, %r146, %r23;
	add.s32 	%r25, %r147, %r24;
	add.s32 	%r26, %r148, %r25;
	add.s32 	%r27, %r149, %r26;
	add.s32 	%r28, %r150, %r27;
	add.s32 	%r29, %r151, %r28;
	add.s32 	%r30, %r152, %r29;
	add.s32 	%r63, %r153, %r30;
	// begin inline asm
	mov.u32 %r58, %laneid;
	// end inline asm
	mov.b32 	%r61, 1;
	mov.b32 	%r88, -1;
	// begin inline asm
	{  .reg .u32 r0;  .reg .pred p;  shfl.sync.up.b32 r0|p, %r63, %r61, %r86, %r88;  @p add.u32 r0, r0, %r63;  mov.u32 %r59, r0;}
	// end inline asm
	mov.b32 	%r67, 2;
	// begin inline asm
	{  .reg .u32 r0;  .reg .pred p;  shfl.sync.up.b32 r0|p, %r59, %r67, %r86, %r88;  @p add.u32 r0, r0, %r59;  mov.u32 %r65, r0;}
	// end inline asm
	mov.b32 	%r73, 4;
	// begin inline asm
	{  .reg .u32 r0;  .reg .pred p;  shfl.sync.up.b32 r0|p, %r65, %r73, %r86, %r88;  @p add.u32 r0, r0, %r65;  mov.u32 %r71, r0;}
	// end inline asm
	mov.b32 	%r79, 8;
	// begin inline asm
	{  .reg .u32 r0;  .reg .pred p;  shfl.sync.up.b32 r0|p, %r71, %r79, %r86, %r88;  @p add.u32 r0, r0, %r71;  mov.u32 %r77, r0;}
	// end inline asm
	mov.b32 	%r85, 16;
	// begin inline asm
	{  .reg .u32 r0;  .reg .pred p;  shfl.sync.up.b32 r0|p, %r77, %r85, %r86, %r88;  @p add.u32 r0, r0, %r77;  mov.u32 %r83, r0;}
	// end inline asm
	setp.ne.s32 	%p17, %r58, 31;
	@%p17 bra 	$L__BB0_3;
	shl.b32 	%r154, %r3, 2;
	mov.u32 	%r155, _ZZ4sortIdEvPKT_PS0_E11tmp_storage;
	add.s32 	%r156, %r155, %r154;
	st.shared.u32 	[%r156+18432], %r83;
$L__BB0_3:
	sub.s32 	%r157, %r83, %r63;
	setp.gt.u32 	%p18, %r1, 31;
	setp.eq.s32 	%p19, %r3, 15;
	setp.eq.s32 	%p20, %r3, 14;
	setp.eq.s32 	%p21, %r3, 13;
	setp.eq.s32 	%p22, %r3, 12;
	setp.eq.s32 	%p23, %r3, 11;
	setp.eq.s32 	%p24, %r3, 10;
	setp.eq.s32 	%p25, %r3, 9;
	setp.eq.s32 	%p26, %r3, 8;
	setp.eq.s32 	%p27, %r3, 7;
	setp.eq.s32 	%p28, %r3, 6;
	setp.eq.s32 	%p29, %r3, 5;
	setp.eq.s32 	%p30, %r3, 4;
	setp.eq.s32 	%p31, %r3, 3;
	setp.eq.s32 	%p32, %r3, 2;
	setp.eq.s32 	%p33, %r3, 1;
	bar.sync 	0;
	ld.shared.v4.u32 	{%r158, %r159, %r160, %r161}, [_ZZ4sortIdEvPKT_PS0_E11tmp_storage+18432];
	selp.b32 	%r162, %r158, %r276, %p33;
	add.s32 	%r163, %r159, %r158;
	selp.b32 	%r164, %r163, %r162, %p32;
	add.s32 	%r165, %r163, %r160;
	selp.b32 	%r166, %r165, %r164, %p31;
	add.s32 	%r167, %r165, %r161;
	selp.b32 	%r168, %r167, %r166, %p30;
	ld.shared.v4.u32 	{%r169, %r170, %r171, %r172}, [_ZZ4sortIdEvPKT_PS0_E11tmp_storage+18448];
	add.s32 	%r173, %r167, %r169;
	selp.b32 	%r174, %r173, %r168, %p29;
	add.s32 	%r175, %r173, %r170;
	selp.b32 	%r176, %r175, %r174, %p28;
	add.s32 	%r177, %r175, %r171;
	selp.b32 	%r178, %r177, %r176, %p27;
	add.s32 	%r179, %r177, %r172;
	selp.b32 	%r180, %r179, %r178, %p26;
	ld.shared.v4.u32 	{%r181, %r182, %r183, %r184}, [_ZZ4sortIdEvPKT_PS0_E11tmp_storage+18464];
	add.s32 	%r185, %r179, %r181;
	selp.b32 	%r186, %r185, %r180, %p25;
	add.s32 	%r187, %r185, %r182;
	selp.b32 	%r188, %r187, %r186, %p24;
	add.s32 	%r189, %r187, %r183;
	selp.b32 	%r190, %r189, %r188, %p23;
	add.s32 	%r191, %r189, %r184;
	selp.b32 	%r192, %r191, %r190, %p22;
	ld.shared.v4.u32 	{%r193, %r194, %r195, %r196}, [_ZZ4sortIdEvPKT_PS0_E11tmp_storage+18480];
	add.s32 	%r197, %r191, %r193;
	selp.b32 	%r198, %r197, %r192, %p21;
	add.s32 	%r199, %r197, %r194;
	selp.b32 	%r200, %r199, %r198, %p20;
	add.s32 	%r201, %r199, %r195;
	selp.b32 	%r276, %r201, %r200, %p19;
	add.s32 	%r35, %r201, %r196;
	setp.ne.s32 	%p34, %r58, 0;
	selp.b32 	%r202, %r157, 0, %p34;
	add.s32 	%r203, %r276, %r202;
	or.pred  	%p35, %p18, %p34;
	selp.b32 	%r278, %r203, %r157, %p18;
	@%p35 bra 	$L__BB0_5;
	shl.b32 	%r278, %r35, 16;
	st.shared.u32 	[_ZZ4sortIdEvPKT_PS0_E11tmp_storage+18512], %r278;
$L__BB0_5:
	setp.eq.s32 	%p36, %r1, 0;
	bar.sync 	0;
	mov.u32 	%r204, _ZZ4sortIdEvPKT_PS0_E11tmp_storage;
	ld.shared.u32 	%r205, [_ZZ4sortIdEvPKT_PS0_E11tmp_storage+18512];
	selp.b32 	%r206, 0, %r205, %p36;
	add.s32 	%r207, %r278, %r206;
	add.s32 	%r208, %r23, %r207;
	add.s32 	%r209, %r24, %r207;
	add.s32 	%r210, %r25, %r207;
	add.s32 	%r211, %r26, %r207;
	add.s32 	%r212, %r27, %r207;
	add.s32 	%r213, %r28, %r207;
	add.s32 	%r214, %r29, %r207;
	add.s32 	%r215, %r30, %r207;
	st.shared.u32 	[%r5], %r207;
	st.shared.u32 	[%r5+4], %r208;
	st.shared.u32 	[%r5+8], %r209;
	st.shared.u32 	[%r5+12], %r210;
	st.shared.u32 	[%r5+16], %r211;
	st.shared.u32 	[%r5+20], %r212;
	st.shared.u32 	[%r5+24], %r213;
	st.shared.u32 	[%r5+28], %r214;
	st.shared.u32 	[%r5+32], %r215;
	bar.sync 	0;
	cvt.u32.u16 	%r216, %rs1;
	ld.shared.u16 	%r217, [%r15];
	add.s32 	%r218, %r217, %r216;
	cvt.u32.u16 	%r219, %rs2;
	ld.shared.u16 	%r220, [%r16];
	add.s32 	%r221, %r220, %r219;
	cvt.u32.u16 	%r222, %rs3;
	ld.shared.u16 	%r223, [%r17];
	add.s32 	%r224, %r223, %r222;
	cvt.u32.u16 	%r225, %rs4;
	ld.shared.u16 	%r226, [%r18];
	add.s32 	%r227, %r226, %r225;
	cvt.u32.u16 	%r228, %rs5;
	ld.shared.u16 	%r229, [%r19];
	add.s32 	%r230, %r229, %r228;
	cvt.u32.u16 	%r231, %rs6;
	ld.shared.u16 	%r232, [%r20];
	add.s32 	%r233, %r232, %r231;
	cvt.u32.u16 	%r234, %rs7;
	ld.shared.u16 	%r235, [%r21];
	add.s32 	%r236, %r235, %r234;
	cvt.u32.u16 	%r237, %rs8;
	ld.shared.u16 	%r238, [%r22];
	add.s32 	%r239, %r238, %r237;
	bar.sync 	0;
	shr.u32 	%r240, %r218, 5;
	add.s32 	%r241, %r240, %r218;
	shl.b32 	%r242, %r241, 3;
	add.s32 	%r243, %r204, %r242;
	st.shared.u64 	[%r243], %rd94;
	shr.u32 	%r244, %r221, 5;
	add.s32 	%r245, %r244, %r221;
	shl.b32 	%r246, %r245, 3;
	add.s32 	%r247, %r204, %r246;
	st.shared.u64 	[%r247], %rd93;
	shr.u32 	%r248, %r224, 5;
	add.s32 	%r249, %r248, %r224;
	shl.b32 	%r250, %r249, 3;
	add.s32 	%r251, %r204, %r250;
	st.shared.u64 	[%r251], %rd92;
	shr.u32 	%r252, %r227, 5;
	add.s32 	%r253, %r252, %r227;
	shl.b32 	%r254, %r253, 3;
	add.s32 	%r255, %r204, %r254;
	st.shared.u64 	[%r255], %rd91;
	shr.u32 	%r256, %r230, 5;
	add.s32 	%r257, %r256, %r230;
	shl.b32 	%r258, %r257, 3;
	add.s32 	%r259, %r204, %r258;
	st.shared.u64 	[%r259], %rd90;
	shr.u32 	%r260, %r233, 5;
	add.s32 	%r261, %r260, %r233;
	shl.b32 	%r262, %r261, 3;
	add.s32 	%r263, %r204, %r262;
	st.shared.u64 	[%r263], %rd89;
	shr.u32 	%r264, %r236, 5;
	add.s32 	%r265, %r264, %r236;
	shl.b32 	%r266, %r265, 3;
	add.s32 	%r267, %r204, %r266;
	st.shared.u64 	[%r267], %rd88;
	shr.u32 	%r268, %r239, 5;
	add.s32 	%r269, %r268, %r239;
	shl.b32 	%r270, %r269, 3;
	add.s32 	%r271, %r204, %r270;
	st.shared.u64 	[%r271], %rd87;
	bar.sync 	0;
	shr.u32 	%r272, %r1, 2;
	add.s32 	%r273, %r272, %r2;
	shl.b32 	%r274, %r273, 3;
	add.s32 	%r275, %r204, %r274;
	ld.shared.u64 	%rd94, [%r275];
	ld.shared.u64 	%rd93, [%r6+8];
	ld.shared.u64 	%rd92, [%r6+16];
	ld.shared.u64 	%rd91, [%r6+24];
	ld.shared.u64 	%rd90, [%r6+32];
	ld.shared.u64 	%rd89, [%r6+40];
	ld.shared.u64 	%rd88, [%r6+48];
	ld.shared.u64 	%rd87, [%r6+56];
	setp.gt.u32 	%p37, %r277, 59;
	@%p37 bra 	$L__BB0_7;
	add.s32 	%r277, %r277, 4;
	bar.sync 	0;
	bra.uni 	$L__BB0_1;
$L__BB0_7:
	ld.param.u64 	%rd86, [_Z4sortIdEvPKT_PS0__param_1];
	setp.gt.s64 	%p38, %rd94, -1;
	selp.b64 	%rd67, -1, -9223372036854775808, %p38;
	xor.b64  	%rd68, %rd67, %rd94;
	setp.gt.s64 	%p39, %rd93, -1;
	selp.b64 	%rd69, -1, -9223372036854775808, %p39;
	xor.b64  	%rd70, %rd69, %rd93;
	setp.gt.s64 	%p40, %rd92, -1;
	selp.b64 	%rd71, -1, -9223372036854775808, %p40;
	xor.b64  	%rd72, %rd71, %rd92;
	setp.gt.s64 	%p41, %rd91, -1;
	selp.b64 	%rd73, -1, -9223372036854775808, %p41;
	xor.b64  	%rd74, %rd73, %rd91;
	setp.gt.s64 	%p42, %rd90, -1;
	selp.b64 	%rd75, -1, -9223372036854775808, %p42;
	xor.b64  	%rd76, %rd75, %rd90;
	setp.gt.s64 	%p43, %rd89, -1;
	selp.b64 	%rd77, -1, -9223372036854775808, %p43;
	xor.b64  	%rd78, %rd77, %rd89;
	setp.gt.s64 	%p44, %rd88, -1;
	selp.b64 	%rd79, -1, -9223372036854775808, %p44;
	xor.b64  	%rd80, %rd79, %rd88;
	setp.gt.s64 	%p45, %rd87, -1;
	selp.b64 	%rd81, -1, -9223372036854775808, %p45;
	xor.b64  	%rd82, %rd81, %rd87;
	bar.sync 	0;
	cvta.to.global.u64 	%rd83, %rd86;
	mul.wide.u32 	%rd84, %r2, 8;
	add.s64 	%rd85, %rd83, %rd84;
	st.global.u64 	[%rd85], %rd68;
	st.global.u64 	[%rd85+8], %rd70;
	st.global.u64 	[%rd85+16], %rd72;
	st.global.u64 	[%rd85+24], %rd74;
	st.global.u64 	[%rd85+32], %rd76;
	st.global.u64 	[%rd85+40], %rd78;
	st.global.u64 	[%rd85+48], %rd80;
	st.global.u64 	[%rd85+56], %rd82;
	ret;

}
	// .globl	_ZN3cub18CUB_300001_SM_10006detail11EmptyKernelIvEEvv
.visible .entry _ZN3cub18CUB_300001_SM_10006detail11EmptyKernelIvEEvv()
{


	ret;

}


// ===== COMPILED SASS (sm_100) =====

	.target	sm_100

	.elftype	@"ET_EXEC"


//--------------------- .note.nv.tkinfo           --------------------------
	.section	.note.nv.tkinfo,"",@"SHT_NOTE"
	.sectionflags	@"SHF_NOTE_NV_TKINFO"
	.tkinfo
        /*0018*/ 	.word	0x00000002
        /*0030*/ 	.string	""
        /*0030*/ 	.string	"ptxas"
        /*0030*/ 	.string	"Cuda compilation tools, release 13.0, V13.0.88"
        /*0030*/ 	.string	"Build cuda_13.0.r13.0/compiler.36424714_0"
        /*0030*/ 	.string	"-arch sm_100 -m 64 "



//--------------------- .note.nv.cuinfo           --------------------------
	.section	.note.nv.cuinfo,"",@"SHT_NOTE"
	.sectionflags	@"SHF_NOTE_NV_CUINFO"
        /*0018*/ 	.short	0x0002
        /*001a*/ 	.short	0x0064
        /*001c*/ 	.short	0x0082
	.zero		2


//--------------------- .nv.info                  --------------------------
	.section	.nv.info,"",@"SHT_CUDA_INFO"
	.align	4


	//----- nvinfo : EIATTR_REGCOUNT
	.align		4
        /*0000*/ 	.byte	0x04, 0x2f
        /*0002*/ 	.short	(.L_41 - .L_40)
	.align		4
.L_40:
        /*0004*/ 	.word	index@(_Z4sortIdEvPKT_PS0_)
        /*0008*/ 	.word	0x00000040


	//----- nvinfo : EIATTR_FRAME_SIZE
	.align		4
.L_41:
        /*000c*/ 	.byte	0x04, 0x11
        /*000e*/ 	.short	(.L_43 - .L_42)
	.align		4
.L_42:
        /*0010*/ 	.word	index@(_Z4sortIdEvPKT_PS0_)
        /*0014*/ 	.word	0x00000000


	//----- nvinfo : EIATTR_REGCOUNT
	.align		4
.L_43:
        /*0018*/ 	.byte	0x04, 0x2f
        /*001a*/ 	.short	(.L_45 - .L_44)
	.align		4
.L_44:
        /*001c*/ 	.word	index@(_ZN3cub18CUB_300001_SM_10006detail11EmptyKernelIvEEvv)
        /*0020*/ 	.word	0x00000004


	//----- nvinfo : EIATTR_FRAME_SIZE
	.align		4
.L_45:
        /*0024*/ 	.byte	0x04, 0x11
        /*0026*/ 	.short	(.L_47 - .L_46)
	.align		4
.L_46:
        /*0028*/ 	.word	index@(_ZN3cub18CUB_300001_SM_10006detail11EmptyKernelIvEEvv)
        /*002c*/ 	.word	0x00000000


	//----- nvinfo : EIATTR_MIN_STACK_SIZE
	.align		4
.L_47:
        /*0030*/ 	.byte	0x04, 0x12
        /*0032*/ 	.short	(.L_49 - .L_48)
	.align		4
.L_48:
        /*0034*/ 	.word	index@(_ZN3cub18CUB_300001_SM_10006detail11EmptyKernelIvEEvv)
        /*0038*/ 	.word	0x00000000


	//----- nvinfo : EIATTR_MIN_STACK_SIZE
	.align		4
.L_49:
        /*003c*/ 	.byte	0x04, 0x12
        /*003e*/ 	.short	(.L_51 - .L_50)
	.align		4
.L_50:
        /*0040*/ 	.word	index@(_Z4sortIdEvPKT_PS0_)
        /*0044*/ 	.word	0x00000000
.L_51:


//--------------------- .nv.compat                --------------------------
	.section	.nv.compat,"",@"SHT_CUDA_COMPAT_INFO"
	.align	4
        /*0000*/ 	.byte	0x02, 0x09, 0x00, 0x00, 0x02, 0x02, 0x01, 0x00, 0x02, 0x05, 0x05, 0x00, 0x03, 0x07, 0x01, 0x01
        /*0010*/ 	.byte	0x02, 0x03, 0x00, 0x00, 0x02, 0x06, 0x01, 0x00, 0x04, 0x0b, 0x08, 0x00, 0x09, 0x00, 0x00, 0x00
        /*0020*/ 	.byte	0x00, 0x00, 0x00, 0x00


//--------------------- .nv.info._ZN3cub18CUB_300001_SM_10006detail11EmptyKernelIvEEvv --------------------------
	.section	.nv.info._ZN3cub18CUB_300001_SM_10006detail11EmptyKernelIvEEvv,"",@"SHT_CUDA_INFO"
	.sectionflags	@""
	.align	4


	//----- nvinfo : EIATTR_CUDA_API_VERSION
	.align		4
        /*0000*/ 	.byte	0x04, 0x37
        /*0002*/ 	.short	(.L_53 - .L_52)
.L_52:
        /*0004*/ 	.word	0x00000082


	//----- nvinfo : EIATTR_SPARSE_MMA_MASK
	.align		4
.L_53:
        /*0008*/ 	.byte	0x03, 0x50
        /*000a*/ 	.short	0x0000


	//----- nvinfo : EIATTR_MAXREG_COUNT
	.align		4
        /*000c*/ 	.byte	0x03, 0x1b
        /*000e*/ 	.short	0x00ff


	//----- nvinfo : EIATTR_MERCURY_ISA_VERSION
	.align		4
        /*0010*/ 	.byte	0x03, 0x5f
        /*0012*/ 	.short	0x0101


	//----- nvinfo : EIATTR_VRC_CTA_INIT_COUNT
	.align		4
        /*0014*/ 	.byte	0x02, 0x4a
	.zero		1
	.zero		1


	//----- nvinfo : EIATTR_EXIT_INSTR_OFFSETS
	.align		4
        /*0018*/ 	.byte	0x04, 0x1c
        /*001a*/ 	.short	(.L_55 - .L_54)


	//   ....[0]....
.L_54:
        /*001c*/ 	.word	0x00000010


	//----- nvinfo : EIATTR_SW_WAR
	.align		4
.L_55:
        /*0020*/ 	.byte	0x04, 0x36
        /*0022*/ 	.short	(.L_57 - .L_56)
.L_56:
        /*0024*/ 	.word	0x00000008
.L_57:


//--------------------- .nv.info._Z4sortIdEvPKT_PS0_ --------------------------
	.section	.nv.info._Z4sortIdEvPKT_PS0_,"",@"SHT_CUDA_INFO"
	.sectionflags	@""
	.align	4


	//----- nvinfo : EIATTR_CUDA_API_VERSION
	.align		4
        /*0000*/ 	.byte	0x04, 0x37
        /*0002*/ 	.short	(.L_59 - .L_58)
.L_58:
        /*0004*/ 	.word	0x00000082


	//----- nvinfo : EIATTR_KPARAM_INFO
	.align		4
.L_59:
        /*0008*/ 	.byte	0x04, 0x17
        /*000a*/ 	.short	(.L_61 - .L_60)
.L_60:
        /*000c*/ 	.word	0x00000000
        /*0010*/ 	.short	0x0001
        /*0012*/ 	.short	0x0008
        /*0014*/ 	.byte	0x00, 0xf5, 0x21, 0x00


	//----- nvinfo : EIATTR_KPARAM_INFO
	.align		4
.L_61:
        /*0018*/ 	.byte	0x04, 0x17
        /*001a*/ 	.short	(.L_63 - .L_62)
.L_62:
        /*001c*/ 	.word	0x00000000
        /*0020*/ 	.short	0x0000
        /*0022*/ 	.short	0x0000
        /*0024*/ 	.byte	0x00, 0xf5, 0x21, 0x00


	//----- nvinfo : EIATTR_SPARSE_MMA_MASK
	.align		4
.L_63:
        /*0028*/ 	.byte	0x03, 0x50
        /*002a*/ 	.short	0x0000


	//----- nvinfo : EIATTR_MAXREG_COUNT
	.align		4
        /*002c*/ 	.byte	0x03, 0x1b
        /*002e*/ 	.short	0x00ff


	//----- nvinfo : EIATTR_NUM_BARRIERS
	.align		4
        /*0030*/ 	.byte	0x02, 0x4c
        /*0032*/ 	.byte	0x01
	.zero		1


	//----- nvinfo : EIATTR_MERCURY_ISA_VERSION
	.align		4
        /*0034*/ 	.byte	0x03, 0x5f
        /*0036*/ 	.short	0x0101


	//----- nvinfo : EIATTR_COOP_GROUP_MASK_REGIDS
	.align		4
        /*0038*/ 	.byte	0x04, 0x29
        /*003a*/ 	.short	(.L_65 - .L_64)


	//   ....[0]....
.L_64:
        /*003c*/ 	.word	0xffffffff


	//   ....[1]....
        /*0040*/ 	.word	0xffffffff


	//   ....[2]....
        /*0044*/ 	.word	0xffffffff


	//   ....[3]....
        /*0048*/ 	.word	0xffffffff


	//   ....[4]....
        /*004c*/ 	.word	0xffffffff


	//----- nvinfo : EIATTR_COOP_GROUP_INSTR_OFFSETS
	.align		4
.L_65:
        /*0050*/ 	.byte	0x04, 0x28
        /*0052*/ 	.short	(.L_67 - .L_66)


	//   ....[0]....
.L_66:
        /*0054*/ 	.word	0x00000dc0


	//   ....[1]....
        /*0058*/ 	.word	0x00000de0


	//   ....[2]....
        /*005c*/ 	.word	0x00000e00


	//   ....[3]....
        /*0060*/ 	.word	0x00000e20


	//   ....[4]....
        /*0064*/ 	.word	0x00000e40


	//----- nvinfo : EIATTR_VRC_CTA_INIT_COUNT
	.align		4
.L_67:
        /*0068*/ 	.byte	0x02, 0x4a
	.zero		1
	.zero		1


	//----- nvinfo : EIATTR_EXIT_INSTR_OFFSETS
	.align		4
        /*006c*/ 	.byte	0x04, 0x1c
        /*006e*/ 	.short	(.L_69 - .L_68)


	//   ....[0]....
.L_68:
        /*0070*/ 	.word	0x00001af0


	//----- nvinfo : EIATTR_CBANK_PARAM_SIZE
	.align		4
.L_69:
        /*0074*/ 	.byte	0x03, 0x19
        /*0076*/ 	.short	0x0010


	//----- nvinfo : EIATTR_PARAM_CBANK
	.align		4
        /*0078*/ 	.byte	0x04, 0x0a
        /*007a*/ 	.short	(.L_71 - .L_70)
	.align		4
.L_70:
        /*007c*/ 	.word	index@(.nv.constant0._Z4sortIdEvPKT_PS0_)
        /*0080*/ 	.short	0x0380
        /*0082*/ 	.short	0x0010


	//----- nvinfo : EIATTR_SW_WAR
	.align		4
.L_71:
        /*0084*/ 	.byte	0x04, 0x36
        /*0086*/ 	.short	(.L_73 - .L_72)
.L_72:
        /*0088*/ 	.word	0x00000008
.L_73:


//--------------------- .nv.callgraph             --------------------------
	.section	.nv.callgraph,"",@"SHT_CUDA_CALLGRAPH"
	.align	4
	.sectionentsize	8
	.align		4
        /*0000*/ 	.word	0x00000000
	.align		4
        /*0004*/ 	.word	0xffffffff
	.align		4
        /*0008*/ 	.word	0x00000000
	.align		4
        /*000c*/ 	.word	0xfffffffe
	.align		4
        /*0010*/ 	.word	0x00000000
	.align		4
        /*0014*/ 	.word	0xfffffffd
	.align		4
        /*0018*/ 	.word	0x00000000
	.align		4
        /*001c*/ 	.word	0xfffffffc


//--------------------- .nv.constant4             --------------------------
	.section	.nv.constant4,"a",@progbits
	.align	8
	.align		8
.nv.constant4:
        /*0000*/ 	.dword	_ZN30_INTERNAL_23cfec90_4_k_cu_main4cuda3std3__45__cpo5beginE
	.align		8
        /*0008*/ 	.dword	_ZN30_INTERNAL_23cfec90_4_k_cu_main4cuda3std3__45__cpo3endE
	.align		8
        /*0010*/ 	.dword	_ZN30_INTERNAL_23cfec90_4_k_cu_main4cuda3std3__45__cpo6cbeginE
	.align		8
        /*0018*/ 	.dword	_ZN30_INTERNAL_23cfec90_4_k_cu_main4cuda3std3__45__cpo4cendE
	.align		8
        /*0020*/ 	.dword	_ZN30_INTERNAL_23cfec90_4_k_cu_main4cuda3std3__45__cpo6rbeginE
	.align		8
        /*0028*/ 	.dword	_ZN30_INTERNAL_23cfec90_4_k_cu_main4cuda3std3__45__cpo4rendE
	.align		8
        /*0030*/ 	.dword	_ZN30_INTERNAL_23cfec90_4_k_cu_main4cuda3std3__45__cpo7crbeginE
	.align		8
        /*0038*/ 	.dword	_ZN30_INTERNAL_23cfec90_4_k_cu_main4cuda3std3__45__cpo5crendE
	.align		8
        /*0040*/ 	.dword	_ZN30_INTERNAL_23cfec90_4_k_cu_main4cuda3std3__432_GLOBAL__N__23cfec90_4_k_cu_main6ignoreE
	.align		8
        /*0048*/ 	.dword	_ZN30_INTERNAL_23cfec90_4_k_cu_main4cuda3std3__419piecewise_constructE
	.align		8
        /*0050*/ 	.dword	_ZN30_INTERNAL_23cfec90_4_k_cu_main4cuda3std3__48in_placeE
	.align		8
        /*0058*/ 	.dword	_ZN30_INTERNAL_23cfec90_4_k_cu_main4cuda3std3__420unreachable_sentinelE
	.align		8
        /*0060*/ 	.dword	_ZN30_INTERNAL_23cfec90_4_k_cu_main4cuda3std3__47nulloptE
	.align		8
        /*0068*/ 	.dword	_ZN30_INTERNAL_23cfec90_4_k_cu_main4cuda3std3__48unexpectE
	.align		8
        /*0070*/ 	.dword	_ZN30_INTERNAL_23cfec90_4_k_cu_main4cuda3std6ranges3__45__cpo4swapE
	.align		8
        /*0078*/ 	.dword	_ZN30_INTERNAL_23cfec90_4_k_cu_main4cuda3std6ranges3__45__cpo9iter_moveE
	.align		8
        /*0080*/ 	.dword	_ZN30_INTERNAL_23cfec90_4_k_cu_main4cuda3std6ranges3__45__cpo5beginE
	.align		8
        /*0088*/ 	.dword	_ZN30_INTERNAL_23cfec90_4_k_cu_main4cuda3std6ranges3__45__cpo3endE
	.align		8
        /*0090*/ 	.dword	_ZN30_INTERNAL_23cfec90_4_k_cu_main4cuda3std6ranges3__45__cpo6cbeginE
	.align		8
        /*0098*/ 	.dword	_ZN30_INTERNAL_23cfec90_4_k_cu_main4cuda3std6ranges3__45__cpo4cendE
	.align		8
        /*00a0*/ 	.dword	_ZN30_INTERNAL_23cfec90_4_k_cu_main4cuda3std6ranges3__45__cpo7advanceE
	.align		8
        /*00a8*/ 	.dword	_ZN30_INTERNAL_23cfec90_4_k_cu_main4cuda3std6ranges3__45__cpo9iter_swapE
	.align		8
        /*00b0*/ 	.dword	_ZN30_INTERNAL_23cfec90_4_k_cu_main4cuda3std6ranges3__45__cpo4nextE
	.align		8
        /*00b8*/ 	.dword	_ZN30_INTERNAL_23cfec90_4_k_cu_main4cuda3std6ranges3__45__cpo4prevE
	.align		8
        /*00c0*/ 	.dword	_ZN30_INTERNAL_23cfec90_4_k_cu_main4cuda3std6ranges3__45__cpo4dataE
	.align		8
        /*00c8*/ 	.dword	_ZN30_INTERNAL_23cfec90_4_k_cu_main4cuda3std6ranges3__45__cpo5cdataE
	.align		8
        /*00d0*/ 	.dword	_ZN30_INTERNAL_23cfec90_4_k_cu_main4cuda3std6ranges3__45__cpo4sizeE
	.align		8
        /*00d8*/ 	.dword	_ZN30_INTERNAL_23cfec90_4_k_cu_main4cuda3std6ranges3__45__cpo5ssizeE
	.align		8
        /*00e0*/ 	.dword	_ZN30_INTERNAL_23cfec90_4_k_cu_main4cuda3std6ranges3__45__cpo8distanceE
	.align		8
        /*00e8*/ 	.dword	_ZN30_INTERNAL_23cfec90_4_k_cu_main6thrust24THRUST_300001_SM_1000_NS6system6detail10sequential3seqE
	.align		8
        /*00f0*/ 	.dword	_ZN30_INTERNAL_23cfec90_4_k_cu_main6thrust24THRUST_300001_SM_1000_NS12placeholders2_1E
	.align		8
        /*00f8*/ 	.dword	_ZN30_INTERNAL_23cfec90_4_k_cu_main6thrust24THRUST_300001_SM_1000_NS12placeholders2_2E
	.align		8
        /*0100*/ 	.dword	_ZN30_INTERNAL_23cfec90_4_k_cu_main6thrust24THRUST_300001_SM_1000_NS12placeholders2_3E
	.align		8
        /*0108*/ 	.dword	_ZN30_INTERNAL_23cfec90_4_k_cu_main6thrust24THRUST_300001_SM_1000_NS12placeholders2_4E
	.align		8
        /*0110*/ 	.dword	_ZN30_INTERNAL_23cfec90_4_k_cu_main6thrust24THRUST_300001_SM_1000_NS12placeholders2_5E
	.align		8
        /*0118*/ 	.dword	_ZN30_INTERNAL_23cfec90_4_k_cu_main6thrust24THRUST_300001_SM_1000_NS12placeholders2_6E
	.align		8
        /*0120*/ 	.dword	_ZN30_INTERNAL_23cfec90_4_k_cu_main6thrust24THRUST_300001_SM_1000_NS12placeholders2_7E
	.align		8
        /*0128*/ 	.dword	_ZN30_INTERNAL_23cfec90_4_k_cu_main6thrust24THRUST_300001_SM_1000_NS12placeholders2_8E
	.align		8
        /*0130*/ 	.dword	_ZN30_INTERNAL_23cfec90_4_k_cu_main6thrust24THRUST_300001_SM_1000_NS12placeholders2_9E
	.align		8
        /*0138*/ 	.dword	_ZN30_INTERNAL_23cfec90_4_k_cu_main6thrust24THRUST_300001_SM_1000_NS12placeholders3_10E


//--------------------- .text._ZN3cub18CUB_300001_SM_10006detail11EmptyKernelIvEEvv --------------------------
	.section	.text._ZN3cub18CUB_300001_SM_10006detail11EmptyKernelIvEEvv,"ax",@progbits
	.align	128
        .global         _ZN3cub18CUB_300001_SM_10006detail11EmptyKernelIvEEvv
        .type           _ZN3cub18CUB_300001_SM_10006detail11EmptyKernelIvEEvv,@function
        .size           _ZN3cub18CUB_300001_SM_10006detail11EmptyKernelIvEEvv,(.L_x_3 - _ZN3cub18CUB_300001_SM_10006detail11EmptyKernelIvEEvv)
        .other          _ZN3cub18CUB_300001_SM_10006detail11EmptyKernelIvEEvv,@"STO_CUDA_ENTRY STV_DEFAULT"
_ZN3cub18CUB_300001_SM_10006detail11EmptyKernelIvEEvv:
.text._ZN3cub18CUB_300001_SM_10006detail11EmptyKernelIvEEvv:
[----:B------:R-:W-:Y:S01]  /*0000*/  LDC R1, c[0x0][0x37c] ;  /* 0x0000df00ff017b82 */ /* 0x000fe20000000800 */
[----:B------:R-:W-:Y:S05]  /*0010*/  EXIT ;  /* 0x000000000000794d */ /* 0x000fea0003800000 */
.L_x_0:
[----:B------:R-:W-:-:S00]  /*0020*/  BRA `(.L_x_0) ;  /* 0xfffffffc00fc7947 */ /* 0x000fc0000383ffff */
[----:B------:R-:W-:-:S00]  /*0030*/  NOP ;  /* 0x0000000000007918 */ /* 0x000fc00000000000 */
        /* <DEDUP_REMOVED lines=12> */
.L_x_3:


//--------------------- .text._Z4sortIdEvPKT_PS0_ --------------------------
	.section	.text._Z4sortIdEvPKT_PS0_,"ax",@progbits
	.align	128
        .global         _Z4sortIdEvPKT_PS0_
        .type           _Z4sortIdEvPKT_PS0_,@function
        .size           _Z4sortIdEvPKT_PS0_,(.L_x_4 - _Z4sortIdEvPKT_PS0_)
        .other          _Z4sortIdEvPKT_PS0_,@"STO_CUDA_ENTRY STV_DEFAULT"
_Z4sortIdEvPKT_PS0_:
.text._Z4sortIdEvPKT_PS0_:
[----:B------:R-:W-:Y:S01]  /*0000*/  LDC R1, c[0x0][0x37c] ;  /* 0x0000df00ff017b82 */ /* 0x000fe20000000800 */
[----:B------:R-:W0:Y:S07]  /*0010*/  S2R R2, SR_TID.X ;  /* 0x0000000000027919 */ /* 0x000e2e0000002100 */
[----:B------:R-:W1:Y:S01]  /*0020*/  LDC.64 R10, c[0x0][0x380] ;  /* 0x0000e000ff0a7b82 */ /* 0x000e620000000a00 */
[----:B------:R-:W2:Y:S01]  /*0030*/  LDCU.64 UR6, c[0x0][0x358] ;  /* 0x00006b00ff0677ac */ /* 0x000ea20008000a00 */
[----:B0-----:R-:W-:-:S04]  /*0040*/  IMAD.SHL.U32 R59, R2, 0x8, RZ ;  /* 0x00000008023b7824 */ /* 0x001fc800078e00ff */
[----:B-1----:R-:W-:-:S05]  /*0050*/  IMAD.WIDE.U32 R10, R59, 0x8, R10 ;  /* 0x000000083b0a7825 */ /* 0x002fca00078e000a */
[----:B--2---:R-:W2:Y:S04]  /*0060*/  LDG.E.64 R12, desc[UR6][R10.64] ;  /* 0x000000060a0c7981 */ /* 0x004ea8000c1e1b00 */
[----:B------:R-:W3:Y:S04]  /*0070*/  LDG.E.64 R14, desc[UR6][R10.64+0x8] ;  /* 0x000008060a0e7981 */ /* 0x000ee8000c1e1b00 */
[----:B------:R-:W4:Y:S04]  /*0080*/  LDG.E.64 R16, desc[UR6][R10.64+0x10] ;  /* 0x000010060a107981 */ /* 0x000f28000c1e1b00 */
[----:B------:R-:W5:Y:S04]  /*0090*/  LDG.E.64 R18, desc[UR6][R10.64+0x18] ;  /* 0x000018060a127981 */ /* 0x000f68000c1e1b00 */
[----:B------:R-:W5:Y:S04]  /*00a0*/  LDG.E.64 R20, desc[UR6][R10.64+0x20] ;  /* 0x000020060a147981 */ /* 0x000f68000c1e1b00 */
[----:B------:R-:W5:Y:S04]  /*00b0*/  LDG.E.64 R8, desc[UR6][R10.64+0x28] ;  /* 0x000028060a087981 */ /* 0x000f68000c1e1b00 */
[----:B------:R-:W5:Y:S04]  /*00c0*/  LDG.E.64 R6, desc[UR6][R10.64+0x30] ;  /* 0x000030060a067981 */ /* 0x000f68000c1e1b00 */
[----:B------:R0:W5:Y:S01]  /*00d0*/  LDG.E.64 R4, desc[UR6][R10.64+0x38] ;  /* 0x000038060a047981 */ /* 0x000162000c1e1b00 */
[----:B------:R-:W-:Y:S01]  /*00e0*/  IMAD.MOV.U32 R25, RZ, RZ, -0x1 ;  /* 0xffffffffff197424 */ /* 0x000fe200078e00ff */
[----:B------:R-:W1:Y:S01]  /*00f0*/  S2UR UR5, SR_CgaCtaId ;  /* 0x00000000000579c3 */ /* 0x000e620000008800 */
[----:B------:R-:W-:Y:S01]  /*0100*/  UMOV UR4, 0x400 ;  /* 0x0000040000047882 */ /* 0x000fe20000000000 */
[----:B------:R-:W0:Y:S01]  /*0110*/  S2R R0, SR_LANEID ;  /* 0x0000000000007919 */ /* 0x000e220000000000 */
[----:B------:R-:W-:Y:S01]  /*0120*/  LEA.HI R55, R59, R59, RZ, 0x1b ;  /* 0x0000003b3b377211 */ /* 0x000fe200078fd8ff */
[----:B------:R-:W-:Y:S01]  /*0130*/  IMAD.MOV.U32 R54, RZ, RZ, RZ ;  /* 0x000000ffff367224 */ /* 0x000fe200078e00ff */
[----:B-1----:R-:W-:-:S06]  /*0140*/  ULEA UR4, UR5, UR4, 0x18 ;  /* 0x0000000405047291 */ /* 0x002fcc000f8ec0ff */
[----:B------:R-:W-:Y:S02]  /*0150*/  LEA R57, R2, UR4, 0x2 ;  /* 0x0000000402397c11 */ /* 0x000fe4000f8e10ff */
[----:B------:R-:W-:Y:S01]  /*0160*/  LEA R55, R55, UR4, 0x3 ;  /* 0x0000000437377c11 */ /* 0x000fe2000f8e18ff */
[----:B------:R-:W-:Y:S01]  /*0170*/  BAR.SYNC.DEFER_BLOCKING 0x0 ;  /* 0x0000000000007b1d */ /* 0x000fe20000010000 */
[----:B--2---:R-:W-:-:S04]  /*0180*/  ISETP.GT.U32.AND P0, PT, R12, -0x1, PT ;  /* 0xffffffff0c00780c */ /* 0x004fc80003f04070 */
[----:B------:R-:W-:Y:S02]  /*0190*/  ISETP.GT.AND.EX P0, PT, R13, -0x1, PT, P0 ;  /* 0xffffffff0d00780c */ /* 0x000fe40003f04300 */
[----:B---3--:R-:W-:Y:S02]  /*01a0*/  ISETP.GT.U32.AND P1, PT, R14, -0x1, PT ;  /* 0xffffffff0e00780c */ /* 0x008fe40003f24070 */
[----:B------:R-:W-:Y:S02]  /*01b0*/  SEL R3, RZ, 0xffffffff, P0 ;  /* 0xffffffffff037807 */ /* 0x000fe40000000000 */
[----:B------:R-:W-:Y:S02]  /*01c0*/  SEL R39, R25, 0x80000000, !P0 ;  /* 0x8000000019277807 */ /* 0x000fe40004000000 */
[----:B------:R-:W-:Y:S02]  /*01d0*/  ISETP.GT.AND.EX P0, PT, R15, -0x1, PT, P1 ;  /* 0xffffffff0f00780c */ /* 0x000fe40003f04310 */
[----:B------:R-:W-:-:S02]  /*01e0*/  LOP3.LUT R38, R3, R12, RZ, 0x3c, !PT ;  /* 0x0000000c03267212 */ /* 0x000fc400078e3cff */
[----:B------:R-:W-:Y:S02]  /*01f0*/  SEL R3, RZ, 0xffffffff, P0 ;  /* 0xffffffffff037807 */ /* 0x000fe40000000000 */
[----:B------:R-:W-:Y:S02]  /*0200*/  SEL R37, R25, 0x80000000, !P0 ;  /* 0x8000000019257807 */ /* 0x000fe40004000000 */
[----:B----4-:R-:W-:Y:S02]  /*0210*/  ISETP.GT.U32.AND P0, PT, R16, -0x1, PT ;  /* 0xffffffff1000780c */ /* 0x010fe40003f04070 */
[----:B-----5:R-:W-:Y:S02]  /*0220*/  ISETP.GT.U32.AND P1, PT, R18, -0x1, PT ;  /* 0xffffffff1200780c */ /* 0x020fe40003f24070 */
[----:B------:R-:W-:Y:S02]  /*0230*/  ISETP.GT.AND.EX P0, PT, R17, -0x1, PT, P0 ;  /* 0xffffffff1100780c */ /* 0x000fe40003f04300 */
[----:B------:R-:W-:-:S02]  /*0240*/  ISETP.GT.AND.EX P1, PT, R19, -0x1, PT, P1 ;  /* 0xffffffff1300780c */ /* 0x000fc40003f24310 */
[----:B------:R-:W-:Y:S02]  /*0250*/  ISETP.GT.U32.AND P2, PT, R20, -0x1, PT ;  /* 0xffffffff1400780c */ /* 0x000fe40003f44070 */
[----:B------:R-:W-:Y:S02]  /*0260*/  LOP3.LUT R36, R3, R14, RZ, 0x3c, !PT ;  /* 0x0000000e03247212 */ /* 0x000fe400078e3cff */
[----:B0-----:R-:W-:Y:S02]  /*0270*/  SEL R11, RZ, 0xffffffff, P0 ;  /* 0xffffffffff0b7807 */ /* 0x001fe40000000000 */
[C---:B------:R-:W-:Y:S02]  /*0280*/  SEL R35, R25.reuse, 0x80000000, !P0 ;  /* 0x8000000019237807 */ /* 0x040fe40004000000 */
[----:B------:R-:W-:Y:S02]  /*0290*/  SEL R3, RZ, 0xffffffff, P1 ;  /* 0xffffffffff037807 */ /* 0x000fe40000800000 */
[----:B------:R-:W-:-:S02]  /*02a0*/  SEL R33, R25, 0x80000000, !P1 ;  /* 0x8000000019217807 */ /* 0x000fc40004800000 */
[----:B------:R-:W-:Y:S02]  /*02b0*/  ISETP.GT.AND.EX P0, PT, R21, -0x1, PT, P2 ;  /* 0xffffffff1500780c */ /* 0x000fe40003f04320 */
[----:B------:R-:W-:Y:S02]  /*02c0*/  ISETP.GT.U32.AND P1, PT, R8, -0x1, PT ;  /* 0xffffffff0800780c */ /* 0x000fe40003f24070 */
[----:B------:R-:W-:Y:S02]  /*02d0*/  LOP3.LUT R32, R3, R18, RZ, 0x3c, !PT ;  /* 0x0000001203207212 */ /* 0x000fe400078e3cff */
[----:B------:R-:W-:Y:S02]  /*02e0*/  SEL R3, RZ, 0xffffffff, P0 ;  /* 0xffffffffff037807 */ /* 0x000fe40000000000 */
[----:B------:R-:W-:Y:S02]  /*02f0*/  SEL R31, R25, 0x80000000, !P0 ;  /* 0x80000000191f7807 */ /* 0x000fe40004000000 */
[----:B------:R-:W-:-:S02]  /*0300*/  ISETP.GT.AND.EX P0, PT, R9, -0x1, PT, P1 ;  /* 0xffffffff0900780c */ /* 0x000fc40003f04310 */
[----:B------:R-:W-:Y:S02]  /*0310*/  ISETP.GT.U32.AND P1, PT, R6, -0x1, PT ;  /* 0xffffffff0600780c */ /* 0x000fe40003f24070 */
[----:B------:R-:W-:Y:S02]  /*0320*/  ISETP.GT.U32.AND P2, PT, R4, -0x1, PT ;  /* 0xffffffff0400780c */ /* 0x000fe40003f44070 */
[----:B------:R-:W-:Y:S02]  /*0330*/  LOP3.LUT R30, R3, R20, RZ, 0x3c, !PT ;  /* 0x00000014031e7212 */ /* 0x000fe400078e3cff */
[----:B------:R-:W-:Y:S02]  /*0340*/  SEL R3, RZ, 0xffffffff, P0 ;  /* 0xffffffffff037807 */ /* 0x000fe40000000000 */
[----:B------:R-:W-:Y:S02]  /*0350*/  SEL R29, R25, 0x80000000, !P0 ;  /* 0x80000000191d7807 */ /* 0x000fe40004000000 */
[----:B------:R-:W-:-:S02]  /*0360*/  ISETP.GT.AND.EX P0, PT, R7, -0x1, PT, P1 ;  /* 0xffffffff0700780c */ /* 0x000fc40003f04310 */
[----:B------:R-:W-:Y:S02]  /*0370*/  ISETP.GT.AND.EX P1, PT, R5, -0x1, PT, P2 ;  /* 0xffffffff0500780c */ /* 0x000fe40003f24320 */
[----:B------:R-:W-:Y:S02]  /*0380*/  LOP3.LUT R28, R3, R8, RZ, 0x3c, !PT ;  /* 0x00000008031c7212 */ /* 0x000fe400078e3cff */
[----:B------:R-:W-:Y:S02]  /*0390*/  LOP3.LUT R29, R29, R9, RZ, 0x3c, !PT ;  /* 0x000000091d1d7212 */ /* 0x000fe400078e3cff */
[C---:B------:R-:W-:Y:S02]  /*03a0*/  SEL R27, R25.reuse, 0x80000000, !P0 ;  /* 0x80000000191b7807 */ /* 0x040fe40004000000 */
[----:B------:R-:W-:Y:S02]  /*03b0*/  SEL R9, RZ, 0xffffffff, P0 ;  /* 0xffffffffff097807 */ /* 0x000fe40000000000 */
[----:B------:R-:W-:-:S02]  /*03c0*/  SEL R25, R25, 0x80000000, !P1 ;  /* 0x8000000019197807 */ /* 0x000fc40004800000 */
[----:B------:R-:W-:Y:S02]  /*03d0*/  SEL R3, RZ, 0xffffffff, P1 ;  /* 0xffffffffff037807 */ /* 0x000fe40000800000 */
[----:B------:R-:W-:Y:S02]  /*03e0*/  LOP3.LUT R39, R39, R13, RZ, 0x3c, !PT ;  /* 0x0000000d27277212 */ /* 0x000fe400078e3cff */
[----:B------:R-:W-:Y:S02]  /*03f0*/  LOP3.LUT R37, R37, R15, RZ, 0x3c, !PT ;  /* 0x0000000f25257212 */ /* 0x000fe400078e3cff */
[----:B------:R-:W-:Y:S02]  /*0400*/  LOP3.LUT R34, R11, R16, RZ, 0x3c, !PT ;  /* 0x000000100b227212 */ /* 0x000fe400078e3cff */
[----:B------:R-:W-:Y:S02]  /*0410*/  LOP3.LUT R35, R35, R17, RZ, 0x3c, !PT ;  /* 0x0000001123237212 */ /* 0x000fe400078e3cff */
[----:B------:R-:W-:-:S02]  /*0420*/  LOP3.LUT R33, R33, R19, RZ, 0x3c, !PT ;  /* 0x0000001321217212 */ /* 0x000fc400078e3cff */
[----:B------:R-:W-:Y:S02]  /*0430*/  LOP3.LUT R31, R31, R21, RZ, 0x3c, !PT ;  /* 0x000000151f1f7212 */ /* 0x000fe400078e3cff */
[----:B------:R-:W-:Y:S02]  /*0440*/  LOP3.LUT R26, R9, R6, RZ, 0x3c, !PT ;  /* 0x00000006091a7212 */ /* 0x000fe400078e3cff */
[----:B------:R-:W-:Y:S02]  /*0450*/  LOP3.LUT R27, R27, R7, RZ, 0x3c, !PT ;  /* 0x000000071b1b7212 */ /* 0x000fe400078e3cff */
[----:B------:R-:W-:Y:S02]  /*0460*/  LOP3.LUT R24, R3, R4, RZ, 0x3c, !PT ;  /* 0x0000000403187212 */ /* 0x000fe400078e3cff */
[----:B------:R-:W-:-:S07]  /*0470*/  LOP3.LUT R25, R25, R5, RZ, 0x3c, !PT ;  /* 0x0000000519197212 */ /* 0x000fce00078e3cff */
.L_x_1:
[----:B-1----:R-:W-:Y:S01]  /*0480*/  ISETP.NE.U32.AND P0, PT, R38, -0x1, PT ;  /* 0xffffffff2600780c */ /* 0x002fe20003f05070 */
[----:B------:R-:W-:Y:S01]  /*0490*/  STS [R57], RZ ;  /* 0x000000ff39007388 */ /* 0x000fe20000000800 */
[----:B0-----:R-:W0:Y:S01]  /*04a0*/  S2UR UR5, SR_CgaCtaId ;  /* 0x00000000000579c3 */ /* 0x001e220000008800 */
[----:B------:R-:W-:Y:S01]  /*04b0*/  ISETP.NE.AND P1, PT, R0, 0x1f, PT ;  /* 0x0000001f0000780c */ /* 0x000fe20003f25270 */
[----:B------:R-:W-:Y:S01]  /*04c0*/  UMOV UR4, 0x400 ;  /* 0x0000040000047882 */ /* 0x000fe20000000000 */
[C---:B------:R-:W-:Y:S01]  /*04d0*/  ISETP.NE.AND.EX P0, PT, R39.reuse, 0x7fffffff, PT, P0 ;  /* 0x7fffffff2700780c */ /* 0x040fe20003f05300 */
[----:B------:R-:W-:Y:S01]  /*04e0*/  STS [R57+0x800], RZ ;  /* 0x000800ff39007388 */ /* 0x000fe20000000800 */
[----:B------:R-:W-:Y:S02]  /*04f0*/  SHF.R.U32.HI R53, RZ, 0x5, R2 ;  /* 0x00000005ff357819 */ /* 0x000fe40000011602 */
[----:B------:R-:W-:Y:S01]  /*0500*/  SEL R3, R38, RZ, P0 ;  /* 0x000000ff26037207 */ /* 0x000fe20000000000 */
[----:B------:R-:W-:Y:S01]  /*0510*/  STS [R57+0x1000], RZ ;  /* 0x001000ff39007388 */ /* 0x000fe20000000800 */
[----:B------:R-:W-:-:S02]  /*0520*/  SEL R4, R39, 0x80000000, P0 ;  /* 0x8000000027047807 */ /* 0x000fc40000000000 */
[C---:B--2---:R-:W-:Y:S01]  /*0530*/  ISETP.NE.U32.AND P0, PT, R36.reuse, -0x1, PT ;  /* 0xffffffff2400780c */ /* 0x044fe20003f05070 */
[----:B------:R-:W-:Y:S01]  /*0540*/  STS [R57+0x1800], RZ ;  /* 0x001800ff39007388 */ /* 0x000fe20000000800 */
[-C--:B------:R-:W-:Y:S02]  /*0550*/  SHF.R.U64 R3, R3, R54.reuse, R4 ;  /* 0x0000003603037219 */ /* 0x080fe40000001204 */
[----:B------:R-:W-:Y:S01]  /*0560*/  ISETP.NE.AND.EX P0, PT, R37, 0x7fffffff, PT, P0 ;  /* 0x7fffffff2500780c */ /* 0x000fe20003f05300 */
[----:B------:R-:W-:Y:S01]  /*0570*/  STS [R57+0x2000], RZ ;  /* 0x002000ff39007388 */ /* 0x000fe20000000800 */
[----:B------:R-:W-:Y:S02]  /*0580*/  LOP3.LUT R3, R3, 0xf, RZ, 0xc0, !PT ;  /* 0x0000000f03037812 */ /* 0x000fe400078ec0ff */
[----:B------:R-:W-:Y:S01]  /*0590*/  SEL R5, R36, RZ, P0 ;  /* 0x000000ff24057207 */ /* 0x000fe20000000000 */
[----:B------:R-:W-:Y:S01]  /*05a0*/  STS [R57+0x2800], RZ ;  /* 0x002800ff39007388 */ /* 0x000fe20000000800 */
[----:B------:R-:W-:Y:S01]  /*05b0*/  SEL R6, R37, 0x80000000, P0 ;  /* 0x8000000025067807 */ /* 0x000fe20000000000 */
[----:B------:R-:W-:Y:S01]  /*05c0*/  IMAD.SHL.U32 R4, R3, 0x800, RZ ;  /* 0x0000080003047824 */ /* 0x000fe200078e00ff */
[----:B------:R-:W-:Y:S01]  /*05d0*/  SHF.R.U32.HI R3, RZ, 0x2, R3 ;  /* 0x00000002ff037819 */ /* 0x000fe20000011603 */
[----:B------:R-:W-:Y:S01]  /*05e0*/  STS [R57+0x3000], RZ ;  /* 0x003000ff39007388 */ /* 0x000fe20000000800 */
[----:B------:R-:W-:Y:S01]  /*05f0*/  SHF.R.U64 R5, R5, R54, R6 ;  /* 0x0000003605057219 */ /* 0x000fe20000001206 */
[----:B0-----:R-:W-:Y:S01]  /*0600*/  ULEA UR4, UR5, UR4, 0x18 ;  /* 0x0000000405047291 */ /* 0x001fe2000f8ec0ff */
[----:B------:R-:W-:Y:S01]  /*0610*/  LOP3.LUT R4, R4, 0x3800, RZ, 0xc0, !PT ;  /* 0x0000380004047812 */ /* 0x000fe200078ec0ff */
[----:B------:R-:W-:Y:S01]  /*0620*/  STS [R57+0x3800], RZ ;  /* 0x003800ff39007388 */ /* 0x000fe20000000800 */
[----:B------:R-:W-:-:S02]  /*0630*/  LOP3.LUT R3, R3, 0x3ffffffe, RZ, 0xc0, !PT ;  /* 0x3ffffffe03037812 */ /* 0x000fc400078ec0ff */
[----:B------:R-:W-:Y:S01]  /*0640*/  LOP3.LUT R5, R5, 0xf, RZ, 0xc0, !PT ;  /* 0x0000000f05057812 */ /* 0x000fe200078ec0ff */
[----:B------:R-:W-:Y:S01]  /*0650*/  STS [R57+0x4000], RZ ;  /* 0x004000ff39007388 */ /* 0x000fe20000000800 */
[----:B------:R-:W-:Y:S02]  /*0660*/  IADD3 R3, PT, PT, R3, R57, R4 ;  /* 0x0000003903037210 */ /* 0x000fe40007ffe004 */
[----:B---3--:R-:W-:Y:S01]  /*0670*/  ISETP.NE.U32.AND P0, PT, R34, -0x1, PT ;  /* 0xffffffff2200780c */ /* 0x008fe20003f05070 */
[----:B------:R-:W-:Y:S01]  /*0680*/  IMAD.SHL.U32 R6, R5, 0x800, RZ ;  /* 0x0000080005067824 */ /* 0x000fe200078e00ff */
[----:B------:R-:W-:Y:S01]  /*0690*/  SHF.R.U32.HI R5, RZ, 0x2, R5 ;  /* 0x00000002ff057819 */ /* 0x000fe20000011605 */
[----:B------:R-:W0:Y:S01]  /*06a0*/  LDS.U16 R4, [R3] ;  /* 0x0000000003047984 */ /* 0x000e220000000400 */
[----:B------:R-:W-:Y:S02]  /*06b0*/  ISETP.NE.AND.EX P0, PT, R35, 0x7fffffff, PT, P0 ;  /* 0x7fffffff2300780c */ /* 0x000fe40003f05300 */
[----:B------:R-:W-:-:S02]  /*06c0*/  LOP3.LUT R6, R6, 0x3800, RZ, 0xc0, !PT ;  /* 0x0000380006067812 */ /* 0x000fc400078ec0ff */
[----:B------:R-:W-:Y:S02]  /*06d0*/  LOP3.LUT R5, R5, 0x3ffffffe, RZ, 0xc0, !PT ;  /* 0x3ffffffe05057812 */ /* 0x000fe400078ec0ff */
[----:B------:R-:W-:Y:S02]  /*06e0*/  SEL R7, R34, RZ, P0 ;  /* 0x000000ff22077207 */ /* 0x000fe40000000000 */
[----:B------:R-:W-:Y:S02]  /*06f0*/  IADD3 R5, PT, PT, R5, R57, R6 ;  /* 0x0000003905057210 */ /* 0x000fe40007ffe006 */
[----:B------:R-:W-:Y:S02]  /*0700*/  SEL R9, R35, 0x80000000, P0 ;  /* 0x8000000023097807 */ /* 0x000fe40000000000 */
[----:B----4-:R-:W-:Y:S02]  /*0710*/  ISETP.NE.U32.AND P0, PT, R32, -0x1, PT ;  /* 0xffffffff2000780c */ /* 0x010fe40003f05070 */
[----:B------:R-:W-:-:S02]  /*0720*/  SHF.R.U64 R7, R7, R54, R9 ;  /* 0x0000003607077219 */ /* 0x000fc40000001209 */
[----:B------:R-:W-:Y:S02]  /*0730*/  ISETP.NE.AND.EX P0, PT, R33, 0x7fffffff, PT, P0 ;  /* 0x7fffffff2100780c */ /* 0x000fe40003f05300 */
[----:B------:R-:W-:Y:S02]  /*0740*/  LOP3.LUT R7, R7, 0xf, RZ, 0xc0, !PT ;  /* 0x0000000f07077812 */ /* 0x000fe400078ec0ff */
[----:B------:R-:W-:Y:S02]  /*0750*/  SEL R11, R33, 0x80000000, P0 ;  /* 0x80000000210b7807 */ /* 0x000fe40000000000 */
[----:B------:R-:W-:Y:S01]  /*0760*/  @!P1 LEA R58, R53, UR4, 0x2 ;  /* 0x00000004353a9c11 */ /* 0x000fe2000f8e10ff */
[----:B------:R-:W-:Y:S01]  /*0770*/  IMAD.SHL.U32 R9, R7, 0x800, RZ ;  /* 0x0000080007097824 */ /* 0x000fe200078e00ff */
[----:B------:R-:W-:Y:S02]  /*0780*/  SHF.R.U32.HI R7, RZ, 0x2, R7 ;  /* 0x00000002ff077819 */ /* 0x000fe40000011607 */
[----:B------:R-:W-:-:S02]  /*0790*/  ISETP.NE.AND P4, PT, R53, 0xe, PT ;  /* 0x0000000e3500780c */ /* 0x000fc40003f85270 */
[----:B------:R-:W-:Y:S02]  /*07a0*/  LOP3.LUT R12, R9, 0x3800, RZ, 0xc0, !PT ;  /* 0x00003800090c7812 */ /* 0x000fe400078ec0ff */
[----:B------:R-:W-:Y:S02]  /*07b0*/  LOP3.LUT R7, R7, 0x3ffffffe, RZ, 0xc0, !PT ;  /* 0x3ffffffe07077812 */ /* 0x000fe400078ec0ff */
[----:B------:R-:W-:Y:S02]  /*07c0*/  SEL R9, R32, RZ, P0 ;  /* 0x000000ff20097207 */ /* 0x000fe40000000000 */
[----:B------:R-:W-:Y:S02]  /*07d0*/  IADD3 R7, PT, PT, R7, R57, R12 ;  /* 0x0000003907077210 */ /* 0x000fe40007ffe00c */
[----:B------:R-:W-:Y:S02]  /*07e0*/  SHF.R.U64 R9, R9, R54, R11 ;  /* 0x0000003609097219 */ /* 0x000fe4000000120b */
[----:B------:R-:W-:Y:S01]  /*07f0*/  ISETP.NE.U32.AND P0, PT, R30, -0x1, PT ;  /* 0xffffffff1e00780c */ /* 0x000fe20003f05070 */
[----:B0-----:R-:W-:Y:S01]  /*0800*/  VIADD R8, R4, 0x1 ;  /* 0x0000000104087836 */ /* 0x001fe20000000000 */
[----:B------:R-:W-:-:S02]  /*0810*/  LOP3.LUT R9, R9, 0xf, RZ, 0xc0, !PT ;  /* 0x0000000f09097812 */ /* 0x000fc400078ec0ff */
[----:B------:R-:W-:Y:S02]  /*0820*/  ISETP.NE.AND.EX P0, PT, R31, 0x7fffffff, PT, P0 ;  /* 0x7fffffff1f00780c */ /* 0x000fe40003f05300 */
[----:B------:R-:W-:Y:S01]  /*0830*/  STS.U16 [R3], R8 ;  /* 0x0000000803007388 */ /* 0x000fe20000000400 */
[----:B------:R-:W-:Y:S01]  /*0840*/  IMAD.SHL.U32 R11, R9, 0x800, RZ ;  /* 0x00000800090b7824 */ /* 0x000fe200078e00ff */
[----:B------:R-:W-:Y:S02]  /*0850*/  SHF.R.U32.HI R9, RZ, 0x2, R9 ;  /* 0x00000002ff097819 */ /* 0x000fe40000011609 */
[----:B------:R-:W0:Y:S01]  /*0860*/  LDS.U16 R6, [R5] ;  /* 0x0000000005067984 */ /* 0x000e220000000400 */
[----:B------:R-:W-:Y:S02]  /*0870*/  SEL R13, R31, 0x80000000, P0 ;  /* 0x800000001f0d7807 */ /* 0x000fe40000000000 */
[----:B------:R-:W-:Y:S02]  /*0880*/  LOP3.LUT R14, R11, 0x3800, RZ, 0xc0, !PT ;  /* 0x000038000b0e7812 */ /* 0x000fe400078ec0ff */
[----:B------:R-:W-:-:S02]  /*0890*/  LOP3.LUT R9, R9, 0x3ffffffe, RZ, 0xc0, !PT ;  /* 0x3ffffffe09097812 */ /* 0x000fc400078ec0ff */
[----:B------:R-:W-:Y:S02]  /*08a0*/  SEL R11, R30, RZ, P0 ;  /* 0x000000ff1e0b7207 */ /* 0x000fe40000000000 */
[----:B------:R-:W-:Y:S02]  /*08b0*/  IADD3 R9, PT, PT, R9, R57, R14 ;  /* 0x0000003909097210 */ /* 0x000fe40007ffe00e */
[----:B------:R-:W-:Y:S02]  /*08c0*/  SHF.R.U64 R11, R11, R54, R13 ;  /* 0x000000360b0b7219 */ /* 0x000fe4000000120d */
[----:B------:R-:W-:Y:S02]  /*08d0*/  ISETP.NE.U32.AND P0, PT, R28, -0x1, PT ;  /* 0xffffffff1c00780c */ /* 0x000fe40003f05070 */
[----:B------:R-:W-:Y:S02]  /*08e0*/  LOP3.LUT R11, R11, 0xf, RZ, 0xc0, !PT ;  /* 0x0000000f0b0b7812 */ /* 0x000fe400078ec0ff */
[----:B------:R-:W-:-:S02]  /*08f0*/  ISETP.NE.AND.EX P0, PT, R29, 0x7fffffff, PT, P0 ;  /* 0x7fffffff1d00780c */ /* 0x000fc40003f05300 */
[----:B------:R-:W-:Y:S01]  /*0900*/  ISETP.NE.AND P3, PT, R53, 0xf, PT ;  /* 0x0000000f3500780c */ /* 0x000fe20003f65270 */
[----:B------:R-:W-:Y:S01]  /*0910*/  IMAD.SHL.U32 R13, R11, 0x800, RZ ;  /* 0x000008000b0d7824 */ /* 0x000fe200078e00ff */
[----:B------:R-:W-:Y:S02]  /*0920*/  SHF.R.U32.HI R11, RZ, 0x2, R11 ;  /* 0x00000002ff0b7819 */ /* 0x000fe4000001160b */
[----:B------:R-:W-:Y:S02]  /*0930*/  SEL R15, R29, 0x80000000, P0 ;  /* 0x800000001d0f7807 */ /* 0x000fe40000000000 */
[----:B------:R-:W-:Y:S02]  /*0940*/  LOP3.LUT R16, R13, 0x3800, RZ, 0xc0, !PT ;  /* 0x000038000d107812 */ /* 0x000fe400078ec0ff */
[----:B------:R-:W-:Y:S02]  /*0950*/  LOP3.LUT R11, R11, 0x3ffffffe, RZ, 0xc0, !PT ;  /* 0x3ffffffe0b0b7812 */ /* 0x000fe400078ec0ff */
[----:B------:R-:W-:-:S02]  /*0960*/  SEL R13, R28, RZ, P0 ;  /* 0x000000ff1c0d7207 */ /* 0x000fc40000000000 */
[----:B------:R-:W-:Y:S02]  /*0970*/  IADD3 R11, PT, PT, R11, R57, R16 ;  /* 0x000000390b0b7210 */ /* 0x000fe40007ffe010 */
[----:B------:R-:W-:Y:S02]  /*0980*/  SHF.R.U64 R13, R13, R54, R15 ;  /* 0x000000360d0d7219 */ /* 0x000fe4000000120f */
[----:B------:R-:W-:Y:S02]  /*0990*/  ISETP.NE.U32.AND P0, PT, R26, -0x1, PT ;  /* 0xffffffff1a00780c */ /* 0x000fe40003f05070 */
[----:B------:R-:W-:Y:S02]  /*09a0*/  LOP3.LUT R13, R13, 0xf, RZ, 0xc0, !PT ;  /* 0x0000000f0d0d7812 */ /* 0x000fe400078ec0ff */
[----:B------:R-:W-:Y:S01]  /*09b0*/  ISETP.NE.AND.EX P0, PT, R27, 0x7fffffff, PT, P0 ;  /* 0x7fffffff1b00780c */ /* 0x000fe20003f05300 */
[----:B0-----:R-:W-:Y:S02]  /*09c0*/  VIADD R10, R6, 0x1 ;  /* 0x00000001060a7836 */ /* 0x001fe40000000000 */
[----:B------:R-:W-:Y:S01]  /*09d0*/  IMAD.SHL.U32 R15, R13, 0x800, RZ ;  /* 0x000008000d0f7824 */ /* 0x000fe200078e00ff */
[----:B------:R-:W-:-:S02]  /*09e0*/  SHF.R.U32.HI R13, RZ, 0x2, R13 ;  /* 0x00000002ff0d7819 */ /* 0x000fc4000001160d */
[----:B------:R-:W-:Y:S01]  /*09f0*/  STS.U16 [R5], R10 ;  /* 0x0000000a05007388 */ /* 0x000fe20000000400 */
[----:B------:R-:W-:Y:S02]  /*0a00*/  SEL R17, R27, 0x80000000, P0 ;  /* 0x800000001b117807 */ /* 0x000fe40000000000 */
[----:B------:R-:W-:Y:S01]  /*0a10*/  LOP3.LUT R18, R15, 0x3800, RZ, 0xc0, !PT ;  /* 0x000038000f127812 */ /* 0x000fe200078ec0ff */
[----:B------:R-:W0:Y:S01]  /*0a20*/  LDS.U16 R8, [R7] ;  /* 0x0000000007087984 */ /* 0x000e220000000400 */
[----:B------:R-:W-:Y:S02]  /*0a30*/  LOP3.LUT R13, R13, 0x3ffffffe, RZ, 0xc0, !PT ;  /* 0x3ffffffe0d0d7812 */ /* 0x000fe400078ec0ff */
[----:B------:R-:W-:Y:S02]  /*0a40*/  SEL R15, R26, RZ, P0 ;  /* 0x000000ff1a0f7207 */ /* 0x000fe40000000000 */
[----:B------:R-:W-:Y:S02]  /*0a50*/  IADD3 R13, PT, PT, R13, R57, R18 ;  /* 0x000000390d0d7210 */ /* 0x000fe40007ffe012 */
[----:B------:R-:W-:-:S02]  /*0a60*/  SHF.R.U64 R15, R15, R54, R17 ;  /* 0x000000360f0f7219 */ /* 0x000fc40000001211 */
[----:B------:R-:W-:Y:S02]  /*0a70*/  ISETP.NE.U32.AND P0, PT, R24, -0x1, PT ;  /* 0xffffffff1800780c */ /* 0x000fe40003f05070 */
[----:B------:R-:W-:Y:S02]  /*0a80*/  LOP3.LUT R15, R15, 0xf, RZ, 0xc0, !PT ;  /* 0x0000000f0f0f7812 */ /* 0x000fe400078ec0ff */
[----:B------:R-:W-:-:S03]  /*0a90*/  ISETP.NE.AND.EX P0, PT, R25, 0x7fffffff, PT, P0 ;  /* 0x7fffffff1900780c */ /* 0x000fc60003f05300 */
[----:B------:R-:W-:Y:S01]  /*0aa0*/  IMAD.SHL.U32 R17, R15, 0x800, RZ ;  /* 0x000008000f117824 */ /* 0x000fe200078e00ff */
[----:B------:R-:W-:-:S04]  /*0ab0*/  SHF.R.U32.HI R15, RZ, 0x2, R15 ;  /* 0x00000002ff0f7819 */ /* 0x000fc8000001160f */
[----:B------:R-:W-:Y:S02]  /*0ac0*/  LOP3.LUT R18, R17, 0x3800, RZ, 0xc0, !PT ;  /* 0x0000380011127812 */ /* 0x000fe400078ec0ff */
[----:B------:R-:W-:Y:S02]  /*0ad0*/  LOP3.LUT R15, R15, 0x3ffffffe, RZ, 0xc0, !PT ;  /* 0x3ffffffe0f0f7812 */ /* 0x000fe400078ec0ff */
[----:B------:R-:W-:Y:S02]  /*0ae0*/  SEL R17, R24, RZ, P0 ;  /* 0x000000ff18117207 */ /* 0x000fe40000000000 */
[----:B------:R-:W-:Y:S02]  /*0af0*/  IADD3 R15, PT, PT, R15, R57, R18 ;  /* 0x000000390f0f7210 */ /* 0x000fe40007ffe012 */
[----:B------:R-:W-:-:S04]  /*0b00*/  SEL R18, R25, 0x80000000, P0 ;  /* 0x8000000019127807 */ /* 0x000fc80000000000 */
[----:B------:R-:W-:-:S04]  /*0b10*/  SHF.R.U64 R17, R17, R54, R18 ;  /* 0x0000003611117219 */ /* 0x000fc80000001212 */
[----:B------:R-:W-:Y:S01]  /*0b20*/  LOP3.LUT R17, R17, 0xf, RZ, 0xc0, !PT ;  /* 0x0000000f11117812 */ /* 0x000fe200078ec0ff */
[----:B0-----:R-:W-:-:S04]  /*0b30*/  VIADD R12, R8, 0x1 ;  /* 0x00000001080c7836 */ /* 0x001fc80000000000 */
[----:B------:R-:W-:Y:S01]  /*0b40*/  IMAD.SHL.U32 R18, R17, 0x800, RZ ;  /* 0x0000080011127824 */ /* 0x000fe200078e00ff */
[----:B------:R-:W-:Y:S01]  /*0b50*/  SHF.R.U32.HI R17, RZ, 0x2, R17 ;  /* 0x00000002ff117819 */ /* 0x000fe20000011611 */
[----:B------:R-:W-:Y:S03]  /*0b60*/  STS.U16 [R7], R12 ;  /* 0x0000000c07007388 */ /* 0x000fe60000000400 */
[----:B------:R-:W-:Y:S01]  /*0b70*/  LOP3.LUT R18, R18, 0x3800, RZ, 0xc0, !PT ;  /* 0x0000380012127812 */ /* 0x000fe200078ec0ff */
[----:B------:R-:W0:Y:S01]  /*0b80*/  LDS.U16 R10, [R9] ;  /* 0x00000000090a7984 */ /* 0x000e220000000400 */
[----:B------:R-:W-:-:S04]  /*0b90*/  LOP3.LUT R17, R17, 0x3ffffffe, RZ, 0xc0, !PT ;  /* 0x3ffffffe11117812 */ /* 0x000fc800078ec0ff */
[----:B------:R-:W-:Y:S01]  /*0ba0*/  IADD3 R41, PT, PT, R17, R57, R18 ;  /* 0x0000003911297210 */ /* 0x000fe20007ffe012 */
[----:B------:R-:W-:Y:S02]  /*0bb0*/  IMAD R17, R2, 0x20, R57 ;  /* 0x0000002002117824 */ /* 0x000fe400078e0239 */
[----:B0-----:R-:W-:-:S05]  /*0bc0*/  VIADD R14, R10, 0x1 ;  /* 0x000000010a0e7836 */ /* 0x001fca0000000000 */
[----:B------:R-:W-:Y:S04]  /*0bd0*/  STS.U16 [R9], R14 ;  /* 0x0000000e09007388 */ /* 0x000fe80000000400 */
[----:B------:R-:W0:Y:S02]  /*0be0*/  LDS.U16 R12, [R11] ;  /* 0x000000000b0c7984 */ /* 0x000e240000000400 */
        /* <DEDUP_REMOVED lines=10> */
[----:B------:R-:W-:Y:S01]  /*0c90*/  STS.U16 [R41], R18 ;  /* 0x0000001229007388 */ /* 0x000fe20000000400 */
[----:B------:R-:W-:Y:S06]  /*0ca0*/  BAR.SYNC.DEFER_BLOCKING 0x0 ;  /* 0x0000000000007b1d */ /* 0x000fec0000010000 */
[----:B------:R-:W-:Y:S04]  /*0cb0*/  LDS R43, [R17] ;  /* 0x00000000112b7984 */ /* 0x000fe80000000800 */
[----:B------:R-:W0:Y:S04]  /*0cc0*/  LDS R44, [R17+0x4] ;  /* 0x00000400112c7984 */ /* 0x000e280000000800 */
[----:B------:R-:W1:Y:S04]  /*0cd0*/  LDS R45, [R17+0x8] ;  /* 0x00000800112d7984 */ /* 0x000e680000000800 */
[----:B------:R-:W2:Y:S04]  /*0ce0*/  LDS R46, [R17+0xc] ;  /* 0x00000c00112e7984 */ /* 0x000ea80000000800 */
[----:B------:R-:W3:Y:S04]  /*0cf0*/  LDS R47, [R17+0x10] ;  /* 0x00001000112f7984 */ /* 0x000ee80000000800 */
[----:B------:R-:W4:Y:S04]  /*0d00*/  LDS R48, [R17+0x14] ;  /* 0x0000140011307984 */ /* 0x000f280000000800 */
[----:B------:R-:W5:Y:S04]  /*0d10*/  LDS R49, [R17+0x18] ;  /* 0x0000180011317984 */ /* 0x000f680000000800 */
[----:B------:R-:W5:Y:S04]  /*0d20*/  LDS R50, [R17+0x1c] ;  /* 0x00001c0011327984 */ /* 0x000f680000000800 */
[----:B------:R-:W5:Y:S01]  /*0d30*/  LDS R51, [R17+0x20] ;  /* 0x0000200011337984 */ /* 0x000f620000000800 */
[----:B0-----:R-:W-:-:S04]  /*0d40*/  IMAD.IADD R44, R43, 0x1, R44 ;  /* 0x000000012b2c7824 */ /* 0x001fc800078e022c */
[----:B-1----:R-:W-:-:S04]  /*0d50*/  IMAD.IADD R45, R45, 0x1, R44 ;  /* 0x000000012d2d7824 */ /* 0x002fc800078e022c */
[----:B--2---:R-:W-:-:S04]  /*0d60*/  IMAD.IADD R46, R46, 0x1, R45 ;  /* 0x000000012e2e7824 */ /* 0x004fc800078e022d */
[----:B---3--:R-:W-:-:S04]  /*0d70*/  IMAD.IADD R47, R47, 0x1, R46 ;  /* 0x000000012f2f7824 */ /* 0x008fc800078e022e */
[----:B----4-:R-:W-:-:S04]  /*0d80*/  IMAD.IADD R48, R48, 0x1, R47 ;  /* 0x0000000130307824 */ /* 0x010fc800078e022f */
[----:B-----5:R-:W-:-:S04]  /*0d90*/  IMAD.IADD R49, R49, 0x1, R48 ;  /* 0x0000000131317824 */ /* 0x020fc800078e0230 */
[----:B------:R-:W-:-:S04]  /*0da0*/  IMAD.IADD R50, R50, 0x1, R49 ;  /* 0x0000000132327824 */ /* 0x000fc800078e0231 */
[----:B------:R-:W-:-:S05]  /*0db0*/  IMAD.IADD R51, R51, 0x1, R50 ;  /* 0x0000000133337824 */ /* 0x000fca00078e0232 */
[----:B------:R-:W0:Y:S02]  /*0dc0*/  SHFL.UP P0, R16, R51, 0x1, RZ ;  /* 0x0420000033107989 */ /* 0x000e2400000000ff */
[----:B0-----:R-:W-:-:S05]  /*0dd0*/  @P0 IMAD.IADD R16, R51, 0x1, R16 ;  /* 0x0000000133100824 */ /* 0x001fca00078e0210 */
[----:B------:R-:W0:Y:S02]  /*0de0*/  SHFL.UP P0, R17, R16, 0x2, RZ ;  /* 0x0440000010117989 */ /* 0x000e2400000000ff */
[----:B0-----:R-:W-:-:S05]  /*0df0*/  @P0 IMAD.IADD R17, R16, 0x1, R17 ;  /* 0x0000000110110824 */ /* 0x001fca00078e0211 */
[----:B------:R-:W0:Y:S02]  /*0e00*/  SHFL.UP P0, R18, R17, 0x4, RZ ;  /* 0x0480000011127989 */ /* 0x000e2400000000ff */
[----:B0-----:R-:W-:-:S05]  /*0e10*/  @P0 IMAD.IADD R18, R17, 0x1, R18 ;  /* 0x0000000111120824 */ /* 0x001fca00078e0212 */
[----:B------:R-:W0:Y:S02]  /*0e20*/  SHFL.UP P0, R56, R18, 0x8, RZ ;  /* 0x0500000012387989 */ /* 0x000e2400000000ff */
[----:B0-----:R-:W-:-:S05]  /*0e30*/  @P0 IMAD.IADD R56, R18, 0x1, R56 ;  /* 0x0000000112380824 */ /* 0x001fca00078e0238 */
[----:B------:R-:W0:Y:S02]  /*0e40*/  SHFL.UP P0, R52, R56, 0x10, RZ ;  /* 0x0600000038347989 */ /* 0x000e2400000000ff */
[----:B0-----:R-:W-:Y:S01]  /*0e50*/  @P0 IMAD.IADD R52, R56, 0x1, R52 ;  /* 0x0000000138340824 */ /* 0x001fe200078e0234 */
[----:B------:R-:W-:-:S03]  /*0e60*/  ISETP.NE.AND P0, PT, R53, 0x1, PT ;  /* 0x000000013500780c */ /* 0x000fc60003f05270 */
[----:B------:R-:W-:Y:S01]  /*0e70*/  IMAD.IADD R51, R52, 0x1, -R51 ;  /* 0x0000000134337824 */ /* 0x000fe200078e0a33 */
[----:B------:R-:W-:Y:S01]  /*0e80*/  @!P1 STS [R58+0x4800], R52 ;  /* 0x004800343a009388 */ /* 0x000fe20000000800 */
[----:B------:R-:W-:Y:S01]  /*0e90*/  BAR.SYNC.DEFER_BLOCKING 0x0 ;  /* 0x0000000000007b1d */ /* 0x000fe20000010000 */
[----:B------:R-:W-:-:S05]  /*0ea0*/  ISETP.NE.AND P1, PT, R53, 0xd, PT ;  /* 0x0000000d3500780c */ /* 0x000fca0003f25270 */
[----:B------:R-:W0:Y:S04]  /*0eb0*/  LDS.128 R20, [UR4+0x4800] ;  /* 0x00480004ff147984 */ /* 0x000e280008000c00 */
[----:B------:R-:W1:Y:S01]  /*0ec0*/  LDS.128 R16, [UR4+0x4810] ;  /* 0x00481004ff107984 */ /* 0x000e620008000c00 */
[C---:B0-----:R-:W-:Y:S01]  /*0ed0*/  SEL R61, R20.reuse, R61, !P0 ;  /* 0x0000003d143d7207 */ /* 0x041fe20004000000 */
[----:B------:R-:W-:Y:S01]  /*0ee0*/  IMAD.IADD R21, R20, 0x1, R21 ;  /* 0x0000000114157824 */ /* 0x000fe200078e0215 */
[----:B------:R-:W-:-:S03]  /*0ef0*/  ISETP.NE.AND P0, PT, R53, 0x2, PT ;  /* 0x000000023500780c */ /* 0x000fc60003f05270 */
[----:B------:R-:W-:Y:S01]  /*0f00*/  IMAD.IADD R22, R22, 0x1, R21 ;  /* 0x0000000116167824 */ /* 0x000fe200078e0215 */
[----:B------:R-:W-:Y:S02]  /*0f10*/  SEL R61, R21, R61, !P0 ;  /* 0x0000003d153d7207 */ /* 0x000fe40004000000 */
[----:B------:R-:W-:Y:S01]  /*0f20*/  ISETP.NE.AND P0, PT, R53, 0x3, PT ;  /* 0x000000033500780c */ /* 0x000fe20003f05270 */
[----:B------:R-:W-:-:S03]  /*0f30*/  IMAD.IADD R23, R23, 0x1, R22 ;  /* 0x0000000117177824 */ /* 0x000fc600078e0216 */
[----:B------:R-:W-:Y:S01]  /*0f40*/  SEL R61, R22, R61, !P0 ;  /* 0x0000003d163d7207 */ /* 0x000fe20004000000 */
[----:B-1----:R-:W-:Y:S01]  /*0f50*/  IMAD.IADD R16, R23, 0x1, R16 ;  /* 0x0000000117107824 */ /* 0x002fe200078e0210 */
[----:B------:R-:W-:-:S03]  /*0f60*/  ISETP.NE.AND P0, PT, R53, 0x4, PT ;  /* 0x000000043500780c */ /* 0x000fc60003f05270 */
[----:B------:R-:W-:Y:S01]  /*0f70*/  IMAD.IADD R17, R17, 0x1, R16 ;  /* 0x0000000111117824 */ /* 0x000fe200078e0210 */
[----:B------:R-:W-:Y:S02]  /*0f80*/  SEL R61, R23, R61, !P0 ;  /* 0x0000003d173d7207 */ /* 0x000fe40004000000 */
[----:B------:R-:W0:Y:S01]  /*0f90*/  LDS.128 R20, [UR4+0x4820] ;  /* 0x00482004ff147984 */ /* 0x000e220008000c00 */
[----:B------:R-:W-:Y:S01]  /*0fa0*/  ISETP.NE.AND P0, PT, R53, 0x5, PT ;  /* 0x000000053500780c */ /* 0x000fe20003f05270 */
[----:B------:R-:W-:-:S03]  /*0fb0*/  IMAD.IADD R18, R18, 0x1, R17 ;  /* 0x0000000112127824 */ /* 0x000fc600078e0211 */
[----:B------:R-:W-:Y:S01]  /*0fc0*/  SEL R61, R16, R61, !P0 ;  /* 0x0000003d103d7207 */ /* 0x000fe20004000000 */
[----:B------:R-:W-:Y:S01]  /*0fd0*/  IMAD.IADD R19, R19, 0x1, R18 ;  /* 0x0000000113137824 */ /* 0x000fe200078e0212 */
[----:B------:R-:W-:-:S04]  /*0fe0*/  ISETP.NE.AND P0, PT, R53, 0x6, PT ;  /* 0x000000063500780c */ /* 0x000fc80003f05270 */
[----:B------:R-:W-:Y:S02]  /*0ff0*/  SEL R61, R17, R61, !P0 ;  /* 0x0000003d113d7207 */ /* 0x000fe40004000000 */
[----:B------:R-:W-:-:S04]  /*1000*/  ISETP.NE.AND P0, PT, R53, 0x7, PT ;  /* 0x000000073500780c */ /* 0x000fc80003f05270 */
[----:B------:R-:W-:Y:S02]  /*1010*/  SEL R61, R18, R61, !P0 ;  /* 0x0000003d123d7207 */ /* 0x000fe40004000000 */
[----:B------:R-:W-:-:S04]  /*1020*/  ISETP.NE.AND P0, PT, R53, 0x8, PT ;  /* 0x000000083500780c */ /* 0x000fc80003f05270 */
[----:B------:R-:W-:Y:S02]  /*1030*/  SEL R61, R19, R61, !P0 ;  /* 0x0000003d133d7207 */ /* 0x000fe40004000000 */
[----:B------:R-:W-:Y:S01]  /*1040*/  ISETP.NE.AND P0, PT, R53, 0x9, PT ;  /* 0x000000093500780c */ /* 0x000fe20003f05270 */
[----:B0-----:R-:W-:Y:S02]  /*1050*/  IMAD.IADD R20, R19, 0x1, R20 ;  /* 0x0000000113147824 */ /* 0x001fe400078e0214 */
[----:B------:R-:W0:Y:S02]  /*1060*/  LDS.128 R16, [UR4+0x4830] ;  /* 0x00483004ff107984 */ /* 0x000e240008000c00 */
[----:B------:R-:W-:Y:S01]  /*1070*/  IMAD.IADD R21, R21, 0x1, R20 ;  /* 0x0000000115157824 */ /* 0x000fe200078e0214 */
[----:B------:R-:W-:Y:S02]  /*1080*/  SEL R61, R20, R61, !P0 ;  /* 0x0000003d143d7207 */ /* 0x000fe40004000000 */
[----:B------:R-:W-:Y:S01]  /*1090*/  ISETP.NE.AND P0, PT, R53, 0xa, PT ;  /* 0x0000000a3500780c */ /* 0x000fe20003f05270 */
[----:B------:R-:W-:-:S03]  /*10a0*/  IMAD.IADD R22, R22, 0x1, R21 ;  /* 0x0000000116167824 */ /* 0x000fc600078e0215 */
[----:B------:R-:W-:Y:S01]  /*10b0*/  SEL R61, R21, R61, !P0 ;  /* 0x0000003d153d7207 */ /* 0x000fe20004000000 */
[----:B------:R-:W-:Y:S01]  /*10c0*/  IMAD.IADD R23, R23, 0x1, R22 ;  /* 0x0000000117177824 */ /* 0x000fe200078e0216 */
[----:B------:R-:W-:-:S04]  /*10d0*/  ISETP.NE.AND P0, PT, R53, 0xb, PT ;  /* 0x0000000b3500780c */ /* 0x000fc80003f05270 */
[----:B------:R-:W-:Y:S02]  /*10e0*/  SEL R61, R22, R61, !P0 ;  /* 0x0000003d163d7207 */ /* 0x000fe40004000000 */
[----:B------:R-:W-:-:S04]  /*10f0*/  ISETP.NE.AND P0, PT, R53, 0xc, PT ;  /* 0x0000000c3500780c */ /* 0x000fc80003f05270 */
[C---:B------:R-:W-:Y:S02]  /*1100*/  SEL R61, R23.reuse, R61, !P0 ;  /* 0x0000003d173d7207 */ /* 0x040fe40004000000 */
[----:B------:R-:W-:Y:S01]  /*1110*/  ISETP.GT.U32.AND P0, PT, R2, 0x1f, PT ;  /* 0x0000001f0200780c */ /* 0x000fe20003f04070 */
[----:B0-----:R-:W-:-:S04]  /*1120*/  IMAD.IADD R16, R23, 0x1, R16 ;  /* 0x0000000117107824 */ /* 0x001fc800078e0210 */
[----:B------:R-:W-:Y:S01]  /*1130*/  IMAD.IADD R17, R17, 0x1, R16 ;  /* 0x0000000111117824 */ /* 0x000fe200078e0210 */
[----:B------:R-:W-:Y:S02]  /*1140*/  SEL R61, R16, R61, !P1 ;  /* 0x0000003d103d7207 */ /* 0x000fe40004800000 */
[----:B------:R-:W-:Y:S01]  /*1150*/  ISETP.NE.AND P1, PT, R0, RZ, PT ;  /* 0x000000ff0000720c */ /* 0x000fe20003f25270 */
[----:B------:R-:W-:Y:S01]  /*1160*/  IMAD.IADD R18, R18, 0x1, R17 ;  /* 0x0000000112127824 */ /* 0x000fe200078e0211 */
[----:B------:R-:W-:Y:S01]  /*1170*/  SEL R61, R17, R61, !P4 ;  /* 0x0000003d113d7207 */ /* 0x000fe20006000000 */
[C---:B------:R-:W-:Y:S01]  /*1180*/  IMAD R17, R2.reuse, 0x20, R57 ;  /* 0x0000002002117824 */ /* 0x040fe200078e0239 */
[----:B------:R-:W-:Y:S01]  /*1190*/  ISETP.GT.U32.OR P2, PT, R2, 0x1f, P1 ;  /* 0x0000001f0200780c */ /* 0x000fe20000f44470 */
[----:B------:R-:W-:Y:S01]  /*11a0*/  IMAD.IADD R19, R19, 0x1, R18 ;  /* 0x0000000113137824 */ /* 0x000fe200078e0212 */
[----:B------:R-:W-:Y:S02]  /*11b0*/  SEL R16, R51, RZ, P1 ;  /* 0x000000ff33107207 */ /* 0x000fe40000800000 */
[----:B------:R-:W-:-:S05]  /*11c0*/  SEL R61, R18, R61, !P3 ;  /* 0x0000003d123d7207 */ /* 0x000fca0005800000 */
[----:B------:R-:W-:Y:S01]  /*11d0*/  @P0 IMAD.IADD R51, R61, 0x1, R16 ;  /* 0x000000013d330824 */ /* 0x000fe200078e0210 */
[----:B------:R-:W-:-:S03]  /*11e0*/  ISETP.NE.AND P0, PT, R2, RZ, PT ;  /* 0x000000ff0200720c */ /* 0x000fc60003f05270 */
[----:B------:R-:W-:-:S05]  /*11f0*/  @!P2 IMAD.U32 R51, R19, 0x10000, RZ ;  /* 0x000100001333a824 */ /* 0x000fca00078e00ff */
[----:B------:R-:W-:Y:S01]  /*1200*/  @!P2 STS [UR4+0x4850], R51 ;  /* 0x00485033ff00a988 */ /* 0x000fe20008000804 */
[----:B------:R-:W-:Y:S06]  /*1210*/  BAR.SYNC.DEFER_BLOCKING 0x0 ;  /* 0x0000000000007b1d */ /* 0x000fec0000010000 */
[----:B------:R-:W0:Y:S02]  /*1220*/  LDS R16, [UR4+0x4850] ;  /* 0x00485004ff107984 */ /* 0x000e240008000800 */
[----:B0-----:R-:W-:Y:S02]  /*1230*/  SEL R16, R16, RZ, P0 ;  /* 0x000000ff10107207 */ /* 0x001fe40000000000 */
[----:B------:R-:W-:-:S03]  /*1240*/  ISETP.GT.U32.AND P0, PT, R54, 0x3b, PT ;  /* 0x0000003b3600780c */ /* 0x000fc60003f04070 */
[----:B------:R-:W-:-:S04]  /*1250*/  IMAD.IADD R16, R16, 0x1, R51 ;  /* 0x0000000110107824 */ /* 0x000fc800078e0233 */
[--C-:B------:R-:W-:Y:S01]  /*1260*/  IMAD.IADD R43, R43, 0x1, R16.reuse ;  /* 0x000000012b2b7824 */ /* 0x100fe200078e0210 */
[----:B------:R-:W-:Y:S01]  /*1270*/  STS [R17], R16 ;  /* 0x0000001011007388 */ /* 0x000fe20000000800 */
[--C-:B------:R-:W-:Y:S02]  /*1280*/  IMAD.IADD R44, R44, 0x1, R16.reuse ;  /* 0x000000012c2c7824 */ /* 0x100fe400078e0210 */
[--C-:B------:R-:W-:Y:S01]  /*1290*/  IMAD.IADD R45, R45, 0x1, R16.reuse ;  /* 0x000000012d2d7824 */ /* 0x100fe200078e0210 */
[----:B------:R-:W-:Y:S01]  /*12a0*/  STS [R17+0x4], R43 ;  /* 0x0000042b11007388 */ /* 0x000fe20000000800 */
[--C-:B------:R-:W-:Y:S02]  /*12b0*/  IMAD.IADD R46, R46, 0x1, R16.reuse ;  /* 0x000000012e2e7824 */ /* 0x100fe400078e0210 */
[--C-:B------:R-:W-:Y:S01]  /*12c0*/  IMAD.IADD R47, R47, 0x1, R16.reuse ;  /* 0x000000012f2f7824 */ /* 0x100fe200078e0210 */
[----:B------:R-:W-:Y:S01]  /*12d0*/  STS [R17+0x8], R44 ;  /* 0x0000082c11007388 */ /* 0x000fe20000000800 */
[----:B------:R-:W-:-:S02]  /*12e0*/  IMAD.IADD R48, R48, 0x1, R16 ;  /* 0x0000000130307824 */ /* 0x000fc400078e0210 */
[--C-:B------:R-:W-:Y:S01]  /*12f0*/  IMAD.IADD R49, R49, 0x1, R16.reuse ;  /* 0x0000000131317824 */ /* 0x100fe200078e0210 */
[----:B------:R-:W-:Y:S01]  /*1300*/  STS [R17+0xc], R45 ;  /* 0x00000c2d11007388 */ /* 0x000fe20000000800 */
[----:B------:R-:W-:Y:S02]  /*1310*/  IMAD.IADD R50, R50, 0x1, R16 ;  /* 0x0000000132327824 */ /* 0x000fe400078e0210 */
[----:B------:R-:W-:Y:S01]  /*1320*/  @!P0 VIADD R54, R54, 0x4 ;  /* 0x0000000436368836 */ /* 0x000fe20000000000 */
[----:B------:R-:W-:Y:S04]  /*1330*/  STS [R17+0x10], R46 ;  /* 0x0000102e11007388 */ /* 0x000fe80000000800 */
[----:B------:R-:W-:Y:S04]  /*1340*/  STS [R17+0x14], R47 ;  /* 0x0000142f11007388 */ /* 0x000fe80000000800 */
[----:B------:R-:W-:Y:S04]  /*1350*/  STS [R17+0x18], R48 ;  /* 0x0000183011007388 */ /* 0x000fe80000000800 */
[----:B------:R-:W-:Y:S04]  /*1360*/  STS [R17+0x1c], R49 ;  /* 0x00001c3111007388 */ /* 0x000fe80000000800 */
[----:B------:R-:W-:Y:S01]  /*1370*/  STS [R17+0x20], R50 ;  /* 0x0000203211007388 */ /* 0x000fe20000000800 */
[----:B------:R-:W-:Y:S06]  /*1380*/  BAR.SYNC.DEFER_BLOCKING 0x0 ;  /* 0x0000000000007b1d */ /* 0x000fec0000010000 */
[----:B------:R-:W0:Y:S04]  /*1390*/  LDS.U16 R3, [R3] ;  /* 0x0000000003037984 */ /* 0x000e280000000400 */
[----:B------:R-:W1:Y:S04]  /*13a0*/  LDS.U16 R5, [R5] ;  /* 0x0000000005057984 */ /* 0x000e680000000400 */
[----:B------:R-:W2:Y:S04]  /*13b0*/  LDS.U16 R7, [R7] ;  /* 0x0000000007077984 */ /* 0x000ea80000000400 */
[----:B------:R-:W3:Y:S04]  /*13c0*/  LDS.U16 R9, [R9] ;  /* 0x0000000009097984 */ /* 0x000ee80000000400 */
[----:B------:R-:W4:Y:S04]  /*13d0*/  LDS.U16 R11, [R11] ;  /* 0x000000000b0b7984 */ /* 0x000f280000000400 */
[----:B------:R-:W5:Y:S04]  /*13e0*/  LDS.U16 R13, [R13] ;  /* 0x000000000d0d7984 */ /* 0x000f680000000400 */
[----:B------:R-:W5:Y:S04]  /*13f0*/  LDS.U16 R15, [R15] ;  /* 0x000000000f0f7984 */ /* 0x000f680000000400 */
[----:B------:R-:W5:Y:S01]  /*1400*/  LDS.U16 R41, [R41] ;  /* 0x0000000029297984 */ /* 0x000f620000000400 */
[----:B0-----:R-:W-:-:S02]  /*1410*/  IMAD.IADD R4, R4, 0x1, R3 ;  /* 0x0000000104047824 */ /* 0x001fc400078e0203 */
[----:B-1----:R-:W-:-:S03]  /*1420*/  IMAD.IADD R6, R6, 0x1, R5 ;  /* 0x0000000106067824 */ /* 0x002fc600078e0205 */
[----:B------:R-:W-:Y:S01]  /*1430*/  LEA.HI R4, R4, R4, RZ, 0x1b ;  /* 0x0000000404047211 */ /* 0x000fe200078fd8ff */
[----:B--2---:R-:W-:Y:S01]  /*1440*/  IMAD.IADD R8, R8, 0x1, R7 ;  /* 0x0000000108087824 */ /* 0x004fe200078e0207 */
[----:B------:R-:W-:Y:S02]  /*1450*/  LEA.HI R6, R6, R6, RZ, 0x1b ;  /* 0x0000000606067211 */ /* 0x000fe400078fd8ff */
[----:B------:R-:W-:Y:S01]  /*1460*/  LEA R3, R4, UR4, 0x3 ;  /* 0x0000000404037c11 */ /* 0x000fe2000f8e18ff */
[----:B------:R-:W-:Y:S01]  /*1470*/  BAR.SYNC.DEFER_BLOCKING 0x0 ;  /* 0x0000000000007b1d */ /* 0x000fe20000010000 */
[----:B---3--:R-:W-:Y:S01]  /*1480*/  IMAD.IADD R10, R10, 0x1, R9 ;  /* 0x000000010a0a7824 */ /* 0x008fe200078e0209 */
[----:B------:R-:W-:Y:S01]  /*1490*/  LEA.HI R8, R8, R8, RZ, 0x1b ;  /* 0x0000000808087211 */ /* 0x000fe200078fd8ff */
[----:B------:R-:W-:Y:S01]  /*14a0*/  IMAD.MOV.U32 R4, RZ, RZ, R26 ;  /* 0x000000ffff047224 */ /* 0x000fe200078e001a */
[----:B------:R-:W-:Y:S01]  /*14b0*/  LEA R5, R6, UR4, 0x3 ;  /* 0x0000000406057c11 */ /* 0x000fe2000f8e18ff */
[----:B----4-:R-:W-:Y:S01]  /*14c0*/  IMAD.IADD R12, R12, 0x1, R11 ;  /* 0x000000010c0c7824 */ /* 0x010fe200078e020b */
[----:B------:R-:W-:Y:S01]  /*14d0*/  LEA.HI R10, R10, R10, RZ, 0x1b ;  /* 0x0000000a0a0a7211 */ /* 0x000fe200078fd8ff */
[----:B-----5:R-:W-:Y:S01]  /*14e0*/  IMAD.IADD R14, R14, 0x1, R13 ;  /* 0x000000010e0e7824 */ /* 0x020fe200078e020d */
[----:B------:R-:W-:-:S02]  /*14f0*/  LEA R7, R8, UR4, 0x3 ;  /* 0x0000000408077c11 */ /* 0x000fc4000f8e18ff */
[----:B------:R-:W-:Y:S01]  /*1500*/  LEA.HI R12, R12, R12, RZ, 0x1b ;  /* 0x0000000c0c0c7211 */ /* 0x000fe200078fd8ff */
[----:B------:R-:W-:Y:S01]  /*1510*/  IMAD.IADD R40, R40, 0x1, R15 ;  /* 0x0000000128287824 */ /* 0x000fe200078e020f */
[----:B------:R-:W-:Y:S02]  /*1520*/  LEA.HI R14, R14, R14, RZ, 0x1b ;  /* 0x0000000e0e0e7211 */ /* 0x000fe400078fd8ff */
[----:B------:R-:W-:Y:S01]  /*1530*/  LEA R9, R10, UR4, 0x3 ;  /* 0x000000040a097c11 */ /* 0x000fe2000f8e18ff */
[----:B------:R-:W-:Y:S01]  /*1540*/  IMAD.IADD R42, R42, 0x1, R41 ;  /* 0x000000012a2a7824 */ /* 0x000fe200078e0229 */
[----:B------:R-:W-:Y:S02]  /*1550*/  LEA.HI R40, R40, R40, RZ, 0x1b ;  /* 0x0000002828287211 */ /* 0x000fe400078fd8ff */
[----:B------:R-:W-:Y:S02]  /*1560*/  LEA R11, R12, UR4, 0x3 ;  /* 0x000000040c0b7c11 */ /* 0x000fe4000f8e18ff */
[----:B------:R-:W-:-:S02]  /*1570*/  LEA.HI R42, R42, R42, RZ, 0x1b ;  /* 0x0000002a2a2a7211 */ /* 0x000fc400078fd8ff */
[----:B------:R-:W-:Y:S01]  /*1580*/  LEA.HI R6, R2, R59, RZ, 0x1e ;  /* 0x0000003b02067211 */ /* 0x000fe200078ff0ff */
[----:B------:R0:W-:Y:S03]  /*1590*/  STS.64 [R3], R38 ;  /* 0x0000002603007388 */ /* 0x0001e60000000a00 */
[----:B------:R-:W-:Y:S01]  /*15a0*/  LEA R6, R6, UR4, 0x3 ;  /* 0x0000000406067c11 */ /* 0x000fe2000f8e18ff */
[----:B------:R1:W-:Y:S04]  /*15b0*/  STS.64 [R5], R36 ;  /* 0x0000002405007388 */ /* 0x0003e80000000a00 */
[----:B------:R2:W-:Y:S01]  /*15c0*/  STS.64 [R7], R34 ;  /* 0x0000002207007388 */ /* 0x0005e20000000a00 */
[----:B0-----:R-:W-:-:S03]  /*15d0*/  LEA R3, R14, UR4, 0x3 ;  /* 0x000000040e037c11 */ /* 0x001fc6000f8e18ff */
[----:B------:R0:W-:Y:S01]  /*15e0*/  STS.64 [R9], R32 ;  /* 0x0000002009007388 */ /* 0x0001e20000000a00 */
[----:B-1----:R-:W-:-:S03]  /*15f0*/  IMAD.MOV.U32 R5, RZ, RZ, R27 ;  /* 0x000000ffff057224 */ /* 0x002fc600078e001b */
[----:B------:R-:W-:Y:S01]  /*1600*/  STS.64 [R11], R30 ;  /* 0x0000001e0b007388 */ /* 0x000fe20000000a00 */
[----:B--2---:R-:W-:-:S03]  /*1610*/  LEA R7, R40, UR4, 0x3 ;  /* 0x0000000428077c11 */ /* 0x004fc6000f8e18ff */
[----:B------:R-:W-:Y:S04]  /*1620*/  STS.64 [R3], R28 ;  /* 0x0000001c03007388 */ /* 0x000fe80000000a00 */
[----:B------:R1:W-:Y:S01]  /*1630*/  STS.64 [R7], R4 ;  /* 0x0000000407007388 */ /* 0x0003e20000000a00 */
[----:B0-----:R-:W-:Y:S01]  /*1640*/  LEA R9, R42, UR4, 0x3 ;  /* 0x000000042a097c11 */ /* 0x001fe2000f8e18ff */
[----:B-1----:R-:W-:Y:S02]  /*1650*/  IMAD.MOV.U32 R4, RZ, RZ, R24 ;  /* 0x000000ffff047224 */ /* 0x002fe400078e0018 */
[----:B------:R-:W-:-:S05]  /*1660*/  IMAD.MOV.U32 R5, RZ, RZ, R25 ;  /* 0x000000ffff057224 */ /* 0x000fca00078e0019 */
[----:B------:R0:W-:Y:S01]  /*1670*/  STS.64 [R9], R4 ;  /* 0x0000000409007388 */ /* 0x0001e20000000a00 */
[----:B------:R-:W-:Y:S06]  /*1680*/  BAR.SYNC.DEFER_BLOCKING 0x0 ;  /* 0x0000000000007b1d */ /* 0x000fec0000010000 */
[----:B------:R0:W1:Y:S04]  /*1690*/  LDS.64 R38, [R6] ;  /* 0x0000000006267984 */ /* 0x0000680000000a00 */
[----:B------:R0:W2:Y:S04]  /*16a0*/  LDS.64 R36, [R55+0x8] ;  /* 0x0000080037247984 */ /* 0x0000a80000000a00 */
[----:B------:R0:W3:Y:S04]  /*16b0*/  LDS.64 R34, [R55+0x10] ;  /* 0x0000100037227984 */ /* 0x0000e80000000a00 */
[----:B------:R0:W4:Y:S04]  /*16c0*/  LDS.64 R32, [R55+0x18] ;  /* 0x0000180037207984 */ /* 0x0001280000000a00 */
[----:B------:R0:W0:Y:S04]  /*16d0*/  LDS.64 R30, [R55+0x20] ;  /* 0x00002000371e7984 */ /* 0x0000280000000a00 */
[----:B------:R0:W0:Y:S04]  /*16e0*/  LDS.64 R28, [R55+0x28] ;  /* 0x00002800371c7984 */ /* 0x0000280000000a00 */
[----:B------:R0:W0:Y:S04]  /*16f0*/  LDS.64 R26, [R55+0x30] ;  /* 0x00003000371a7984 */ /* 0x0000280000000a00 */
[----:B------:R0:W0:Y:S01]  /*1700*/  LDS.64 R24, [R55+0x38] ;  /* 0x0000380037187984 */ /* 0x0000220000000a00 */
[----:B------:R-:W-:Y:S06]  /*1710*/  @!P0 BAR.SYNC.DEFER_BLOCKING 0x0 ;  /* 0x0000000000008b1d */ /* 0x000fec0000010000 */
[----:B------:R-:W-:Y:S05]  /*1720*/  @!P0 BRA `(.L_x_1) ;  /* 0xffffffec00548947 */ /* 0x000fea000383ffff */
[----:B------:R-:W-:Y:S01]  /*1730*/  BAR.SYNC.DEFER_BLOCKING 0x0 ;  /* 0x0000000000007b1d */ /* 0x000fe20000010000 */
[----:B-1----:R-:W-:Y:S01]  /*1740*/  ISETP.GT.U32.AND P0, PT, R38, -0x1, PT ;  /* 0xffffffff2600780c */ /* 0x002fe20003f04070 */
[----:B0-----:R-:W-:Y:S01]  /*1750*/  IMAD.MOV.U32 R6, RZ, RZ, -0x1 ;  /* 0xffffffffff067424 */ /* 0x001fe200078e00ff */
[----:B--2---:R-:W-:Y:S02]  /*1760*/  ISETP.GT.U32.AND P1, PT, R36, -0x1, PT ;  /* 0xffffffff2400780c */ /* 0x004fe40003f24070 */
[----:B------:R-:W-:Y:S02]  /*1770*/  ISETP.GT.AND.EX P0, PT, R39, -0x1, PT, P0 ;  /* 0xffffffff2700780c */ /* 0x000fe40003f04300 */
[----:B------:R-:W-:Y:S02]  /*1780*/  ISETP.GT.AND.EX P1, PT, R37, -0x1, PT, P1 ;  /* 0xffffffff2500780c */ /* 0x000fe40003f24310 */
[----:B------:R-:W-:Y:S02]  /*1790*/  SEL R5, RZ, 0xffffffff, !P0 ;  /* 0xffffffffff057807 */ /* 0x000fe40004000000 */
[----:B------:R-:W-:-:S02]  /*17a0*/  SEL R0, R6, 0x80000000, P0 ;  /* 0x8000000006007807 */ /* 0x000fc40000000000 */
[----:B---3--:R-:W-:Y:S02]  /*17b0*/  ISETP.GT.U32.AND P0, PT, R34, -0x1, PT ;  /* 0xffffffff2200780c */ /* 0x008fe40003f04070 */
[----:B------:R-:W-:Y:S02]  /*17c0*/  SEL R3, RZ, 0xffffffff, !P1 ;  /* 0xffffffffff037807 */ /* 0x000fe40004800000 */
[----:B------:R-:W-:Y:S02]  /*17d0*/  ISETP.GT.AND.EX P0, PT, R35, -0x1, PT, P0 ;  /* 0xffffffff2300780c */ /* 0x000fe40003f04300 */
[----:B------:R-:W-:Y:S02]  /*17e0*/  SEL R2, R6, 0x80000000, P1 ;  /* 0x8000000006027807 */ /* 0x000fe40000800000 */
[----:B----4-:R-:W-:Y:S02]  /*17f0*/  ISETP.GT.U32.AND P1, PT, R32, -0x1, PT ;  /* 0xffffffff2000780c */ /* 0x010fe40003f24070 */
[----:B------:R-:W-:-:S02]  /*1800*/  LOP3.LUT R36, R3, R36, RZ, 0x3c, !PT ;  /* 0x0000002403247212 */ /* 0x000fc400078e3cff */
[----:B------:R-:W-:Y:S02]  /*1810*/  LOP3.LUT R39, R0, R39, RZ, 0x3c, !PT ;  /* 0x0000002700277212 */ /* 0x000fe400078e3cff */
[----:B------:R-:W-:Y:S02]  /*1820*/  SEL R3, RZ, 0xffffffff, !P0 ;  /* 0xffffffffff037807 */ /* 0x000fe40004000000 */
[----:B------:R-:W-:Y:S02]  /*1830*/  SEL R0, R6, 0x80000000, P0 ;  /* 0x8000000006007807 */ /* 0x000fe40000000000 */
[----:B------:R-:W-:Y:S02]  /*1840*/  ISETP.GT.AND.EX P0, PT, R33, -0x1, PT, P1 ;  /* 0xffffffff2100780c */ /* 0x000fe40003f04310 */
[----:B------:R-:W-:Y:S02]  /*1850*/  ISETP.GT.U32.AND P1, PT, R30, -0x1, PT ;  /* 0xffffffff1e00780c */ /* 0x000fe40003f24070 */
[----:B------:R-:W-:-:S02]  /*1860*/  LOP3.LUT R38, R5, R38, RZ, 0x3c, !PT ;  /* 0x0000002605267212 */ /* 0x000fc400078e3cff */
[----:B------:R-:W-:Y:S02]  /*1870*/  LOP3.LUT R37, R2, R37, RZ, 0x3c, !PT ;  /* 0x0000002502257212 */ /* 0x000fe400078e3cff */
[----:B------:R-:W-:Y:S02]  /*1880*/  LOP3.LUT R34, R3, R34, RZ, 0x3c, !PT ;  /* 0x0000002203227212 */ /* 0x000fe400078e3cff */
[----:B------:R-:W-:Y:S01]  /*1890*/  LOP3.LUT R35, R0, R35, RZ, 0x3c, !PT ;  /* 0x0000002300237212 */ /* 0x000fe200078e3cff */
[----:B------:R-:W0:Y:S01]  /*18a0*/  LDC.64 R2, c[0x0][0x388] ;  /* 0x0000e200ff027b82 */ /* 0x000e220000000a00 */
[----:B------:R-:W-:Y:S02]  /*18b0*/  SEL R5, RZ, 0xffffffff, !P0 ;  /* 0xffffffffff057807 */ /* 0x000fe40004000000 */
[----:B------:R-:W-:Y:S02]  /*18c0*/  SEL R0, R6, 0x80000000, P0 ;  /* 0x8000000006007807 */ /* 0x000fe40000000000 */
[----:B------:R-:W-:-:S02]  /*18d0*/  ISETP.GT.AND.EX P0, PT, R31, -0x1, PT, P1 ;  /* 0xffffffff1f00780c */ /* 0x000fc40003f04310 */
[----:B------:R-:W-:Y:S02]  /*18e0*/  ISETP.GT.U32.AND P1, PT, R28, -0x1, PT ;  /* 0xffffffff1c00780c */ /* 0x000fe40003f24070 */
[----:B------:R-:W-:Y:S02]  /*18f0*/  LOP3.LUT R32, R5, R32, RZ, 0x3c, !PT ;  /* 0x0000002005207212 */ /* 0x000fe400078e3cff */
[----:B------:R-:W-:Y:S02]  /*1900*/  LOP3.LUT R33, R0, R33, RZ, 0x3c, !PT ;  /* 0x0000002100217212 */ /* 0x000fe400078e3cff */
[----:B------:R-:W-:Y:S02]  /*1910*/  SEL R5, RZ, 0xffffffff, !P0 ;  /* 0xffffffffff057807 */ /* 0x000fe40004000000 */
[----:B------:R-:W-:Y:S02]  /*1920*/  SEL R0, R6, 0x80000000, P0 ;  /* 0x8000000006007807 */ /* 0x000fe40000000000 */
[----:B------:R-:W-:-:S02]  /*1930*/  ISETP.GT.AND.EX P0, PT, R29, -0x1, PT, P1 ;  /* 0xffffffff1d00780c */ /* 0x000fc40003f04310 */
[----:B------:R-:W-:Y:S02]  /*1940*/  ISETP.GT.U32.AND P1, PT, R26, -0x1, PT ;  /* 0xffffffff1a00780c */ /* 0x000fe40003f24070 */
[----:B------:R-:W-:Y:S02]  /*1950*/  LOP3.LUT R30, R5, R30, RZ, 0x3c, !PT ;  /* 0x0000001e051e7212 */ /* 0x000fe400078e3cff */
[----:B------:R-:W-:Y:S01]  /*1960*/  SEL R5, RZ, 0xffffffff, !P0 ;  /* 0xffffffffff057807 */ /* 0x000fe20004000000 */
[----:B0-----:R-:W-:Y:S01]  /*1970*/  IMAD.WIDE.U32 R2, R59, 0x8, R2 ;  /* 0x000000083b027825 */ /* 0x001fe200078e0002 */
[----:B------:R-:W-:Y:S02]  /*1980*/  ISETP.GT.AND.EX P1, PT, R27, -0x1, PT, P1 ;  /* 0xffffffff1b00780c */ /* 0x000fe40003f24310 */
[----:B------:R-:W-:Y:S02]  /*1990*/  ISETP.GT.U32.AND P2, PT, R24, -0x1, PT ;  /* 0xffffffff1800780c */ /* 0x000fe40003f44070 */
[----:B------:R-:W-:Y:S01]  /*19a0*/  LOP3.LUT R31, R0, R31, RZ, 0x3c, !PT ;  /* 0x0000001f001f7212 */ /* 0x000fe200078e3cff */
[----:B------:R-:W-:Y:S01]  /*19b0*/  STG.E.64 desc[UR6][R2.64], R38 ;  /* 0x0000002602007986 */ /* 0x000fe2000c101b06 */
[----:B------:R-:W-:-:S02]  /*19c0*/  LOP3.LUT R28, R5, R28, RZ, 0x3c, !PT ;  /* 0x0000001c051c7212 */ /* 0x000fc400078e3cff */
[----:B------:R-:W-:Y:S01]  /*19d0*/  SEL R0, R6, 0x80000000, P0 ;  /* 0x8000000006007807 */ /* 0x000fe20000000000 */
[----:B------:R-:W-:Y:S01]  /*19e0*/  STG.E.64 desc[UR6][R2.64+0x8], R36 ;  /* 0x0000082402007986 */ /* 0x000fe2000c101b06 */
[----:B------:R-:W-:Y:S02]  /*19f0*/  SEL R5, RZ, 0xffffffff, !P1 ;  /* 0xffffffffff057807 */ /* 0x000fe40004800000 */
[----:B------:R-:W-:Y:S01]  /*1a00*/  ISETP.GT.AND.EX P0, PT, R25, -0x1, PT, P2 ;  /* 0xffffffff1900780c */ /* 0x000fe20003f04320 */
[----:B------:R-:W-:Y:S01]  /*1a10*/  STG.E.64 desc[UR6][R2.64+0x10], R34 ;  /* 0x0000102202007986 */ /* 0x000fe2000c101b06 */
[----:B------:R-:W-:Y:S02]  /*1a20*/  LOP3.LUT R29, R0, R29, RZ, 0x3c, !PT ;  /* 0x0000001d001d7212 */ /* 0x000fe400078e3cff */
[----:B------:R-:W-:Y:S01]  /*1a30*/  LOP3.LUT R26, R5, R26, RZ, 0x3c, !PT ;  /* 0x0000001a051a7212 */ /* 0x000fe200078e3cff */
[----:B------:R-:W-:Y:S01]  /*1a40*/  STG.E.64 desc[UR6][R2.64+0x18], R32 ;  /* 0x0000182002007986 */ /* 0x000fe2000c101b06 */
[----:B------:R-:W-:-:S02]  /*1a50*/  SEL R4, R6, 0x80000000, P1 ;  /* 0x8000000006047807 */ /* 0x000fc40000800000 */
[----:B------:R-:W-:Y:S01]  /*1a60*/  SEL R5, RZ, 0xffffffff, !P0 ;  /* 0xffffffffff057807 */ /* 0x000fe20004000000 */
[----:B------:R-:W-:Y:S01]  /*1a70*/  STG.E.64 desc[UR6][R2.64+0x20], R30 ;  /* 0x0000201e02007986 */ /* 0x000fe2000c101b06 */
[----:B------:R-:W-:Y:S02]  /*1a80*/  SEL R0, R6, 0x80000000, P0 ;  /* 0x8000000006007807 */ /* 0x000fe40000000000 */
[----:B------:R-:W-:Y:S01]  /*1a90*/  LOP3.LUT R27, R4, R27, RZ, 0x3c, !PT ;  /* 0x0000001b041b7212 */ /* 0x000fe200078e3cff */
[----:B------:R-:W-:Y:S01]  /*1aa0*/  STG.E.64 desc[UR6][R2.64+0x28], R28 ;  /* 0x0000281c02007986 */ /* 0x000fe2000c101b06 */
[----:B------:R-:W-:Y:S02]  /*1ab0*/  LOP3.LUT R24, R5, R24, RZ, 0x3c, !PT ;  /* 0x0000001805187212 */ /* 0x000fe400078e3cff */
[----:B------:R-:W-:Y:S01]  /*1ac0*/  LOP3.LUT R25, R0, R25, RZ, 0x3c, !PT ;  /* 0x0000001900197212 */ /* 0x000fe200078e3cff */
[----:B------:R-:W-:Y:S04]  /*1ad0*/  STG.E.64 desc[UR6][R2.64+0x30], R26 ;  /* 0x0000301a02007986 */ /* 0x000fe8000c101b06 */
[----:B------:R-:W-:Y:S01]  /*1ae0*/  STG.E.64 desc[UR6][R2.64+0x38], R24 ;  /* 0x0000381802007986 */ /* 0x000fe2000c101b06 */
[----:B------:R-:W-:Y:S05]  /*1af0*/  EXIT ;  /* 0x000000000000794d */ /* 0x000fea0003800000 */
.L_x_2:
        /* <DEDUP_REMOVED lines=16> */
.L_x_4:


//--------------------- .nv.shared.reserved.0     --------------------------
	.section	.nv.shared.reserved.0,"aw",@nobits
	.weak		__nv_reservedSMEM_offset_0_alias
	.size		__nv_reservedSMEM_offset_0_alias, 0, 64
	.other		__nv_reservedSMEM_offset_0_alias,@"STO_CUDA_RESERVED_SHARED STV_DEFAULT"
__nv_reservedSMEM_offset_0_alias:
	.zero		0
	.zero		64


//--------------------- .nv.global                --------------------------
	.section	.nv.global,"aw",@nobits
.nv.global:
	.type		_ZN30_INTERNAL_23cfec90_4_k_cu_main6thrust24THRUST_300001_SM_1000_NS12placeholders2_5E,@object
	.size		_ZN30_INTERNAL_23cfec90_4_k_cu_main6thrust24THRUST_300001_SM_1000_NS12placeholders2_5E,(_ZN30_INTERNAL_23cfec90_4_k_cu_main4cuda3std3__45__cpo6cbeginE - _ZN30_INTERNAL_23cfec90_4_k_cu_main6thrust24THRUST_300001_SM_1000_NS12placeholders2_5E)
_ZN30_INTERNAL_23cfec90_4_k_cu_main6thrust24THRUST_300001_SM_1000_NS12placeholders2_5E:
	.zero		1
	.type		_ZN30_INTERNAL_23cfec90_4_k_cu_main4cuda3std3__45__cpo6cbeginE,@object
	.size		_ZN30_INTERNAL_23cfec90_4_k_cu_main4cuda3std3__45__cpo6cbeginE,(_ZN30_INTERNAL_23cfec90_4_k_cu_main4cuda3std6ranges3__45__cpo6cbeginE - _ZN30_INTERNAL_23cfec90_4_k_cu_main4cuda3std3__45__cpo6cbeginE)
_ZN30_INTERNAL_23cfec90_4_k_cu_main4cuda3std3__45__cpo6cbeginE:
	.zero		1
	.type		_ZN30_INTERNAL_23cfec90_4_k_cu_main4cuda3std6ranges3__45__cpo6cbeginE,@object
	.size		_ZN30_INTERNAL_23cfec90_4_k_cu_main4cuda3std6ranges3__45__cpo6cbeginE,(_ZN30_INTERNAL_23cfec90_4_k_cu_main4cuda3std3__48in_placeE - _ZN30_INTERNAL_23cfec90_4_k_cu_main4cuda3std6ranges3__45__cpo6cbeginE)
_ZN30_INTERNAL_23cfec90_4_k_cu_main4cuda3std6ranges3__45__cpo6cbeginE:
	.zero		1
	.type		_ZN30_INTERNAL_23cfec90_4_k_cu_main4cuda3std3__48in_placeE,@object
	.size		_ZN30_INTERNAL_23cfec90_4_k_cu_main4cuda3std3__48in_placeE,(_ZN30_INTERNAL_23cfec90_4_k_cu_main4cuda3std6ranges3__45__cpo4sizeE - _ZN30_INTERNAL_23cfec90_4_k_cu_main4cuda3std3__48in_placeE)
_ZN30_INTERNAL_23cfec90_4_k_cu_main4cuda3std3__48in_placeE:
	.zero		1
	.type		_ZN30_INTERNAL_23cfec90_4_k_cu_main4cuda3std6ranges3__45__cpo4sizeE,@object
	.size		_ZN30_INTERNAL_23cfec90_4_k_cu_main4cuda3std6ranges3__45__cpo4sizeE,(_ZN30_INTERNAL_23cfec90_4_k_cu_main6thrust24THRUST_300001_SM_1000_NS12placeholders2_9E - _ZN30_INTERNAL_23cfec90_4_k_cu_main4cuda3std6ranges3__45__cpo4sizeE)
_ZN30_INTERNAL_23cfec90_4_k_cu_main4cuda3std6ranges3__45__cpo4sizeE:
	.zero		1
	.type		_ZN30_INTERNAL_23cfec90_4_k_cu_main6thrust24THRUST_300001_SM_1000_NS12placeholders2_9E,@object
	.size		_ZN30_INTERNAL_23cfec90_4_k_cu_main6thrust24THRUST_300001_SM_1000_NS12placeholders2_9E,(_ZN30_INTERNAL_23cfec90_4_k_cu_main4cuda3std3__45__cpo7crbeginE - _ZN30_INTERNAL_23cfec90_4_k_cu_main6thrust24THRUST_300001_SM_1000_NS12placeholders2_9E)
_ZN30_INTERNAL_23cfec90_4_k_cu_main6thrust24THRUST_300001_SM_1000_NS12placeholders2_9E:
	.zero		1
	.type		_ZN30_INTERNAL_23cfec90_4_k_cu_main4cuda3std3__45__cpo7crbeginE,@object
	.size		_ZN30_INTERNAL_23cfec90_4_k_cu_main4cuda3std3__45__cpo7crbeginE,(_ZN30_INTERNAL_23cfec90_4_k_cu_main4cuda3std6ranges3__45__cpo4nextE - _ZN30_INTERNAL_23cfec90_4_k_cu_main4cuda3std3__45__cpo7crbeginE)
_ZN30_INTERNAL_23cfec90_4_k_cu_main4cuda3std3__45__cpo7crbeginE:
	.zero		1
	.type		_ZN30_INTERNAL_23cfec90_4_k_cu_main4cuda3std6ranges3__45__cpo4nextE,@object
	.size		_ZN30_INTERNAL_23cfec90_4_k_cu_main4cuda3std6ranges3__45__cpo4nextE,(_ZN30_INTERNAL_23cfec90_4_k_cu_main4cuda3std6ranges3__45__cpo4swapE - _ZN30_INTERNAL_23cfec90_4_k_cu_main4cuda3std6ranges3__45__cpo4nextE)
_ZN30_INTERNAL_23cfec90_4_k_cu_main4cuda3std6ranges3__45__cpo4nextE:
	.zero		1
	.type		_ZN30_INTERNAL_23cfec90_4_k_cu_main4cuda3std6ranges3__45__cpo4swapE,@object
	.size		_ZN30_INTERNAL_23cfec90_4_k_cu_main4cuda3std6ranges3__45__cpo4swapE,(_ZN30_INTERNAL_23cfec90_4_k_cu_main6thrust24THRUST_300001_SM_1000_NS12placeholders2_1E - _ZN30_INTERNAL_23cfec90_4_k_cu_main4cuda3std6ranges3__45__cpo4swapE)
_ZN30_INTERNAL_23cfec90_4_k_cu_main4cuda3std6ranges3__45__cpo4swapE:
	.zero		1
	.type		_ZN30_INTERNAL_23cfec90_4_k_cu_main6thrust24THRUST_300001_SM_1000_NS12placeholders2_1E,@object
	.size		_ZN30_INTERNAL_23cfec90_4_k_cu_main6thrust24THRUST_300001_SM_1000_NS12placeholders2_1E,(_ZN30_INTERNAL_23cfec90_4_k_cu_main6thrust24THRUST_300001_SM_1000_NS12placeholders2_3E - _ZN30_INTERNAL_23cfec90_4_k_cu_main6thrust24THRUST_300001_SM_1000_NS12placeholders2_1E)
_ZN30_INTERNAL_23cfec90_4_k_cu_main6thrust24THRUST_300001_SM_1000_NS12placeholders2_1E:
	.zero		1
	.type		_ZN30_INTERNAL_23cfec90_4_k_cu_main6thrust24THRUST_300001_SM_1000_NS12placeholders2_3E,@object
	.size		_ZN30_INTERNAL_23cfec90_4_k_cu_main6thrust24THRUST_300001_SM_1000_NS12placeholders2_3E,(_ZN30_INTERNAL_23cfec90_4_k_cu_main4cuda3std3__45__cpo5beginE - _ZN30_INTERNAL_23cfec90_4_k_cu_main6thrust24THRUST_300001_SM_1000_NS12placeholders2_3E)
_ZN30_INTERNAL_23cfec90_4_k_cu_main6thrust24THRUST_300001_SM_1000_NS12placeholders2_3E:
	.zero		1
	.type		_ZN30_INTERNAL_23cfec90_4_k_cu_main4cuda3std3__45__cpo5beginE,@object
	.size		_ZN30_INTERNAL_23cfec90_4_k_cu_main4cuda3std3__45__cpo5beginE,(_ZN30_INTERNAL_23cfec90_4_k_cu_main4cuda3std6ranges3__45__cpo5beginE - _ZN30_INTERNAL_23cfec90_4_k_cu_main4cuda3std3__45__cpo5beginE)
_ZN30_INTERNAL_23cfec90_4_k_cu_main4cuda3std3__45__cpo5beginE:
	.zero		1
	.type		_ZN30_INTERNAL_23cfec90_4_k_cu_main4cuda3std6ranges3__45__cpo5beginE,@object
	.size		_ZN30_INTERNAL_23cfec90_4_k_cu_main4cuda3std6ranges3__45__cpo5beginE,(_ZN30_INTERNAL_23cfec90_4_k_cu_main4cuda3std3__432_GLOBAL__N__23cfec90_4_k_cu_main6ignoreE - _ZN30_INTERNAL_23cfec90_4_k_cu_main4cuda3std6ranges3__45__cpo5beginE)
_ZN30_INTERNAL_23cfec90_4_k_cu_main4cuda3std6ranges3__45__cpo5beginE:
	.zero		1
	.type		_ZN30_INTERNAL_23cfec90_4_k_cu_main4cuda3std3__432_GLOBAL__N__23cfec90_4_k_cu_main6ignoreE,@object
	.size		_ZN30_INTERNAL_23cfec90_4_k_cu_main4cuda3std3__432_GLOBAL__N__23cfec90_4_k_cu_main6ignoreE,(_ZN30_INTERNAL_23cfec90_4_k_cu_main4cuda3std6ranges3__45__cpo4dataE - _ZN30_INTERNAL_23cfec90_4_k_cu_main4cuda3std3__432_GLOBAL__N__23cfec90_4_k_cu_main6ignoreE)
_ZN30_INTERNAL_23cfec90_4_k_cu_main4cuda3std3__432_GLOBAL__N__23cfec90_4_k_cu_main6ignoreE:
	.zero		1
	.type		_ZN30_INTERNAL_23cfec90_4_k_cu_main4cuda3std6ranges3__45__cpo4dataE,@object
	.size		_ZN30_INTERNAL_23cfec90_4_k_cu_main4cuda3std6ranges3__45__cpo4dataE,(_ZN30_INTERNAL_23cfec90_4_k_cu_main6thrust24THRUST_300001_SM_1000_NS12placeholders2_7E - _ZN30_INTERNAL_23cfec90_4_k_cu_main4cuda3std6ranges3__45__cpo4dataE)
_ZN30_INTERNAL_23cfec90_4_k_cu_main4cuda3std6ranges3__45__cpo4dataE:
	.zero		1
	.type		_ZN30_INTERNAL_23cfec90_4_k_cu_main6thrust24THRUST_300001_SM_1000_NS12placeholders2_7E,@object
	.size		_ZN30_INTERNAL_23cfec90_4_k_cu_main6thrust24THRUST_300001_SM_1000_NS12placeholders2_7E,(_ZN30_INTERNAL_23cfec90_4_k_cu_main4cuda3std3__45__cpo6rbeginE - _ZN30_INTERNAL_23cfec90_4_k_cu_main6thrust24THRUST_300001_SM_1000_NS12placeholders2_7E)
_ZN30_INTERNAL_23cfec90_4_k_cu_main6thrust24THRUST_300001_SM_1000_NS12placeholders2_7E:
	.zero		1
	.type		_ZN30_INTERNAL_23cfec90_4_k_cu_main4cuda3std3__45__cpo6rbeginE,@object
	.size		_ZN30_INTERNAL_23cfec90_4_k_cu_main4cuda3std3__45__cpo6rbeginE,(_ZN30_INTERNAL_23cfec90_4_k_cu_main4cuda3std6ranges3__45__cpo7advanceE - _ZN30_INTERNAL_23cfec90_4_k_cu_main4cuda3std3__45__cpo6rbeginE)
_ZN30_INTERNAL_23cfec90_4_k_cu_main4cuda3std3__45__cpo6rbeginE:
	.zero		1
	.type		_ZN30_INTERNAL_23cfec90_4_k_cu_main4cuda3std6ranges3__45__cpo7advanceE,@object
	.size		_ZN30_INTERNAL_23cfec90_4_k_cu_main4cuda3std6ranges3__45__cpo7advanceE,(_ZN30_INTERNAL_23cfec90_4_k_cu_main4cuda3std3__47nulloptE - _ZN30_INTERNAL_23cfec90_4_k_cu_main4cuda3std6ranges3__45__cpo7advanceE)
_ZN30_INTERNAL_23cfec90_4_k_cu_main4cuda3std6ranges3__45__cpo7advanceE:
	.zero		1
	.type		_ZN30_INTERNAL_23cfec90_4_k_cu_main4cuda3std3__47nulloptE,@object
	.size		_ZN30_INTERNAL_23cfec90_4_k_cu_main4cuda3std3__47nulloptE,(_ZN30_INTERNAL_23cfec90_4_k_cu_main4cuda3std6ranges3__45__cpo8distanceE - _ZN30_INTERNAL_23cfec90_4_k_cu_main4cuda3std3__47nulloptE)
_ZN30_INTERNAL_23cfec90_4_k_cu_main4cuda3std3__47nulloptE:
	.zero		1
	.type		_ZN30_INTERNAL_23cfec90_4_k_cu_main4cuda3std6ranges3__45__cpo8distanceE,@object
	.size		_ZN30_INTERNAL_23cfec90_4_k_cu_main4cuda3std6ranges3__45__cpo8distanceE,(_ZN30_INTERNAL_23cfec90_4_k_cu_main6thrust24THRUST_300001_SM_1000_NS12placeholders2_6E - _ZN30_INTERNAL_23cfec90_4_k_cu_main4cuda3std6ranges3__45__cpo8distanceE)
_ZN30_INTERNAL_23cfec90_4_k_cu_main4cuda3std6ranges3__45__cpo8distanceE:
	.zero		1
	.type		_ZN30_INTERNAL_23cfec90_4_k_cu_main6thrust24THRUST_300001_SM_1000_NS12placeholders2_6E,@object
	.size		_ZN30_INTERNAL_23cfec90_4_k_cu_main6thrust24THRUST_300001_SM_1000_NS12placeholders2_6E,(_ZN30_INTERNAL_23cfec90_4_k_cu_main4cuda3std3__45__cpo4cendE - _ZN30_INTERNAL_23cfec90_4_k_cu_main6thrust24THRUST_300001_SM_1000_NS12placeholders2_6E)
_ZN30_INTERNAL_23cfec90_4_k_cu_main6thrust24THRUST_300001_SM_1000_NS12placeholders2_6E:
	.zero		1
	.type		_ZN30_INTERNAL_23cfec90_4_k_cu_main4cuda3std3__45__cpo4cendE,@object
	.size		_ZN30_INTERNAL_23cfec90_4_k_cu_main4cuda3std3__45__cpo4cendE,(_ZN30_INTERNAL_23cfec90_4_k_cu_main4cuda3std6ranges3__45__cpo4cendE - _ZN30_INTERNAL_23cfec90_4_k_cu_main4cuda3std3__45__cpo4cendE)
_ZN30_INTERNAL_23cfec90_4_k_cu_main4cuda3std3__45__cpo4cendE:
	.zero		1
	.type		_ZN30_INTERNAL_23cfec90_4_k_cu_main4cuda3std6ranges3__45__cpo4cendE,@object
	.size		_ZN30_INTERNAL_23cfec90_4_k_cu_main4cuda3std6ranges3__45__cpo4cendE,(_ZN30_INTERNAL_23cfec90_4_k_cu_main4cuda3std3__420unreachable_sentinelE - _ZN30_INTERNAL_23cfec90_4_k_cu_main4cuda3std6ranges3__45__cpo4cendE)
_ZN30_INTERNAL_23cfec90_4_k_cu_main4cuda3std6ranges3__45__cpo4cendE:
	.zero		1
	.type		_ZN30_INTERNAL_23cfec90_4_k_cu_main4cuda3std3__420unreachable_sentinelE,@object
	.size		_ZN30_INTERNAL_23cfec90_4_k_cu_main4cuda3std3__420unreachable_sentinelE,(_ZN30_INTERNAL_23cfec90_4_k_cu_main4cuda3std6ranges3__45__cpo5ssizeE - _ZN30_INTERNAL_23cfec90_4_k_cu_main4cuda3std3__420unreachable_sentinelE)
_ZN30_INTERNAL_23cfec90_4_k_cu_main4cuda3std3__420unreachable_sentinelE:
	.zero		1
	.type		_ZN30_INTERNAL_23cfec90_4_k_cu_main4cuda3std6ranges3__45__cpo5ssizeE,@object
	.size		_ZN30_INTERNAL_23cfec90_4_k_cu_main4cuda3std6ranges3__45__cpo5ssizeE,(_ZN30_INTERNAL_23cfec90_4_k_cu_main6thrust24THRUST_300001_SM_1000_NS12placeholders3_10E - _ZN30_INTERNAL_23cfec90_4_k_cu_main4cuda3std6ranges3__45__cpo5ssizeE)
_ZN30_INTERNAL_23cfec90_4_k_cu_main4cuda3std6ranges3__45__cpo5ssizeE:
	.zero		1
	.type		_ZN30_INTERNAL_23cfec90_4_k_cu_main6thrust24THRUST_300001_SM_1000_NS12placeholders3_10E,@object
	.size		_ZN30_INTERNAL_23cfec90_4_k_cu_main6thrust24THRUST_300001_SM_1000_NS12placeholders3_10E,(_ZN30_INTERNAL_23cfec90_4_k_cu_main4cuda3std3__45__cpo5crendE - _ZN30_INTERNAL_23cfec90_4_k_cu_main6thrust24THRUST_300001_SM_1000_NS12placeholders3_10E)
_ZN30_INTERNAL_23cfec90_4_k_cu_main6thrust24THRUST_300001_SM_1000_NS12placeholders3_10E:
	.zero		1
	.type		_ZN30_INTERNAL_23cfec90_4_k_cu_main4cuda3std3__45__cpo5crendE,@object
	.size		_ZN30_INTERNAL_23cfec90_4_k_cu_main4cuda3std3__45__cpo5crendE,(_ZN30_INTERNAL_23cfec90_4_k_cu_main4cuda3std6ranges3__45__cpo4prevE - _ZN30_INTERNAL_23cfec90_4_k_cu_main4cuda3std3__45__cpo5crendE)
_ZN30_INTERNAL_23cfec90_4_k_cu_main4cuda3std3__45__cpo5crendE:
	.zero		1
	.type		_ZN30_INTERNAL_23cfec90_4_k_cu_main4cuda3std6ranges3__45__cpo4prevE,@object
	.size		_ZN30_INTERNAL_23cfec90_4_k_cu_main4cuda3std6ranges3__45__cpo4prevE,(_ZN30_INTERNAL_23cfec90_4_k_cu_main4cuda3std6ranges3__45__cpo9iter_moveE - _ZN30_INTERNAL_23cfec90_4_k_cu_main4cuda3std6ranges3__45__cpo4prevE)
_ZN30_INTERNAL_23cfec90_4_k_cu_main4cuda3std6ranges3__45__cpo4prevE:
	.zero		1
	.type		_ZN30_INTERNAL_23cfec90_4_k_cu_main4cuda3std6ranges3__45__cpo9iter_moveE,@object
	.size		_ZN30_INTERNAL_23cfec90_4_k_cu_main4cuda3std6ranges3__45__cpo9iter_moveE,(_ZN30_INTERNAL_23cfec90_4_k_cu_main6thrust24THRUST_300001_SM_1000_NS12placeholders2_2E - _ZN30_INTERNAL_23cfec90_4_k_cu_main4cuda3std6ranges3__45__cpo9iter_moveE)
_ZN30_INTERNAL_23cfec90_4_k_cu_main4cuda3std6ranges3__45__cpo9iter_moveE:
	.zero		1
	.type		_ZN30_INTERNAL_23cfec90_4_k_cu_main6thrust24THRUST_300001_SM_1000_NS12placeholders2_2E,@object
	.size		_ZN30_INTERNAL_23cfec90_4_k_cu_main6thrust24THRUST_300001_SM_1000_NS12placeholders2_2E,(_ZN30_INTERNAL_23cfec90_4_k_cu_main6thrust24THRUST_300001_SM_1000_NS12placeholders2_4E - _ZN30_INTERNAL_23cfec90_4_k_cu_main6thrust24THRUST_300001_SM_1000_NS12placeholders2_2E)
_ZN30_INTERNAL_23cfec90_4_k_cu_main6thrust24THRUST_300001_SM_1000_NS12placeholders2_2E:
	.zero		1
	.type		_ZN30_INTERNAL_23cfec90_4_k_cu_main6thrust24THRUST_300001_SM_1000_NS12placeholders2_4E,@object
	.size		_ZN30_INTERNAL_23cfec90_4_k_cu_main6thrust24THRUST_300001_SM_1000_NS12placeholders2_4E,(_ZN30_INTERNAL_23cfec90_4_k_cu_main4cuda3std3__45__cpo3endE - _ZN30_INTERNAL_23cfec90_4_k_cu_main6thrust24THRUST_300001_SM_1000_NS12placeholders2_4E)
_ZN30_INTERNAL_23cfec90_4_k_cu_main6thrust24THRUST_300001_SM_1000_NS12placeholders2_4E:
	.zero		1
	.type		_ZN30_INTERNAL_23cfec90_4_k_cu_main4cuda3std3__45__cpo3endE,@object
	.size		_ZN30_INTERNAL_23cfec90_4_k_cu_main4cuda3std3__45__cpo3endE,(_ZN30_INTERNAL_23cfec90_4_k_cu_main4cuda3std6ranges3__45__cpo3endE - _ZN30_INTERNAL_23cfec90_4_k_cu_main4cuda3std3__45__cpo3endE)
_ZN30_INTERNAL_23cfec90_4_k_cu_main4cuda3std3__45__cpo3endE:
	.zero		1
	.type		_ZN30_INTERNAL_23cfec90_4_k_cu_main4cuda3std6ranges3__45__cpo3endE,@object
	.size		_ZN30_INTERNAL_23cfec90_4_k_cu_main4cuda3std6ranges3__45__cpo3endE,(_ZN30_INTERNAL_23cfec90_4_k_cu_main4cuda3std3__419piecewise_constructE - _ZN30_INTERNAL_23cfec90_4_k_cu_main4cuda3std6ranges3__45__cpo3endE)
_ZN30_INTERNAL_23cfec90_4_k_cu_main4cuda3std6ranges3__45__cpo3endE:
	.zero		1
	.type		_ZN30_INTERNAL_23cfec90_4_k_cu_main4cuda3std3__419piecewise_constructE,@object
	.size		_ZN30_INTERNAL_23cfec90_4_k_cu_main4cuda3std3__419piecewise_constructE,(_ZN30_INTERNAL_23cfec90_4_k_cu_main4cuda3std6ranges3__45__cpo5cdataE - _ZN30_INTERNAL_23cfec90_4_k_cu_main4cuda3std3__419piecewise_constructE)
_ZN30_INTERNAL_23cfec90_4_k_cu_main4cuda3std3__419piecewise_constructE:
	.zero		1
	.type		_ZN30_INTERNAL_23cfec90_4_k_cu_main4cuda3std6ranges3__45__cpo5cdataE,@object
	.size		_ZN30_INTERNAL_23cfec90_4_k_cu_main4cuda3std6ranges3__45__cpo5cdataE,(_ZN30_INTERNAL_23cfec90_4_k_cu_main6thrust24THRUST_300001_SM_1000_NS12placeholders2_8E - _ZN30_INTERNAL_23cfec90_4_k_cu_main4cuda3std6ranges3__45__cpo5cdataE)
_ZN30_INTERNAL_23cfec90_4_k_cu_main4cuda3std6ranges3__45__cpo5cdataE:
	.zero		1
	.type		_ZN30_INTERNAL_23cfec90_4_k_cu_main6thrust24THRUST_300001_SM_1000_NS12placeholders2_8E,@object
	.size		_ZN30_INTERNAL_23cfec90_4_k_cu_main6thrust24THRUST_300001_SM_1000_NS12placeholders2_8E,(_ZN30_INTERNAL_23cfec90_4_k_cu_main4cuda3std3__45__cpo4rendE - _ZN30_INTERNAL_23cfec90_4_k_cu_main6thrust24THRUST_300001_SM_1000_NS12placeholders2_8E)
_ZN30_INTERNAL_23cfec90_4_k_cu_main6thrust24THRUST_300001_SM_1000_NS12placeholders2_8E:
	.zero		1
	.type		_ZN30_INTERNAL_23cfec90_4_k_cu_main4cuda3std3__45__cpo4rendE,@object
	.size		_ZN30_INTERNAL_23cfec90_4_k_cu_main4cuda3std3__45__cpo4rendE,(_ZN30_INTERNAL_23cfec90_4_k_cu_main4cuda3std6ranges3__45__cpo9iter_swapE - _ZN30_INTERNAL_23cfec90_4_k_cu_main4cuda3std3__45__cpo4rendE)
_ZN30_INTERNAL_23cfec90_4_k_cu_main4cuda3std3__45__cpo4rendE:
	.zero		1
	.type		_ZN30_INTERNAL_23cfec90_4_k_cu_main4cuda3std6ranges3__45__cpo9iter_swapE,@object
	.size		_ZN30_INTERNAL_23cfec90_4_k_cu_main4cuda3std6ranges3__45__cpo9iter_swapE,(_ZN30_INTERNAL_23cfec90_4_k_cu_main4cuda3std3__48unexpectE - _ZN30_INTERNAL_23cfec90_4_k_cu_main4cuda3std6ranges3__45__cpo9iter_swapE)
_ZN30_INTERNAL_23cfec90_4_k_cu_main4cuda3std6ranges3__45__cpo9iter_swapE:
	.zero		1
	.type		_ZN30_INTERNAL_23cfec90_4_k_cu_main4cuda3std3__48unexpectE,@object
	.size		_ZN30_INTERNAL_23cfec90_4_k_cu_main4cuda3std3__48unexpectE,(_ZN30_INTERNAL_23cfec90_4_k_cu_main6thrust24THRUST_300001_SM_1000_NS6system6detail10sequential3seqE - _ZN30_INTERNAL_23cfec90_4_k_cu_main4cuda3std3__48unexpectE)
_ZN30_INTERNAL_23cfec90_4_k_cu_main4cuda3std3__48unexpectE:
	.zero		1
	.type		_ZN30_INTERNAL_23cfec90_4_k_cu_main6thrust24THRUST_300001_SM_1000_NS6system6detail10sequential3seqE,@object
	.size		_ZN30_INTERNAL_23cfec90_4_k_cu_main6thrust24THRUST_300001_SM_1000_NS6system6detail10sequential3seqE,(.L_29 - _ZN30_INTERNAL_23cfec90_4_k_cu_main6thrust24THRUST_300001_SM_1000_NS6system6detail10sequential3seqE)
_ZN30_INTERNAL_23cfec90_4_k_cu_main6thrust24THRUST_300001_SM_1000_NS6system6detail10sequential3seqE:
	.zero		1
.L_29:


//--------------------- .nv.shared._Z4sortIdEvPKT_PS0_ --------------------------
	.section	.nv.shared._Z4sortIdEvPKT_PS0_,"aw",@nobits
	.sectionflags	@""
	.align	16
.nv.shared._Z4sortIdEvPKT_PS0_:
	.zero		34816


//--------------------- .nv.constant0._ZN3cub18CUB_300001_SM_10006detail11EmptyKernelIvEEvv --------------------------
	.section	.nv.constant0._ZN3cub18CUB_300001_SM_10006detail11EmptyKernelIvEEvv,"a",@progbits
	.sectionflags	@""
	.align	4
.nv.constant0._ZN3cub18CUB_300001_SM_10006detail11EmptyKernelIvEEvv:
	.zero		896


//--------------------- .nv.constant0._Z4sortIdEvPKT_PS0_ --------------------------
	.section	.nv.constant0._Z4sortIdEvPKT_PS0_,"a",@progbits
	.sectionflags	@""
	.align	4
.nv.constant0._Z4sortIdEvPKT_PS0_:
	.zero		912


//--------------------- SYMBOLS --------------------------

	.type		.nv.reservedSmem.offset0,@object
	.size		.nv.reservedSmem.offset0,0x4
	.type		.nv.reservedSmem.cap,@object
	.size		.nv.reservedSmem.cap,0x4
